	.target	sm_100a

	.elftype	@"ET_EXEC"


//--------------------- .note.nv.tkinfo           --------------------------
	.section	.note.nv.tkinfo,"",@"SHT_NOTE"
	.sectionflags	@"SHF_NOTE_NV_TKINFO"
	.tkinfo
        /*0018*/ 	.word	0x00000002
        /*0030*/ 	.string	""
        /*0030*/ 	.string	"ptxas"
        /*0030*/ 	.string	"Cuda compilation tools, release 13.0, V13.0.88"
        /*0030*/ 	.string	"Build cuda_13.0.r13.0/compiler.36424714_0"
        /*0030*/ 	.string	"-arch sm_100a -m 64 "



//--------------------- .note.nv.cuinfo           --------------------------
	.section	.note.nv.cuinfo,"",@"SHT_NOTE"
	.sectionflags	@"SHF_NOTE_NV_CUINFO"
        /*0018*/ 	.short	0x0002
        /*001a*/ 	.short	0x0064
        /*001c*/ 	.short	0x0082
	.zero		2


//--------------------- .nv.info                  --------------------------
	.section	.nv.info,"",@"SHT_CUDA_INFO"
	.align	4


	//----- nvinfo : EIATTR_REGCOUNT
	.align		4
        /*0000*/ 	.byte	0x04, 0x2f
        /*0002*/ 	.short	(.L_19 - .L_18)
	.align		4
.L_18:
        /*0004*/ 	.word	index@(_ZN7cutlass13device_kernelINS_4gemm6kernel13GemmUniversalIN4cute5tupleIJiiiiEEENS1_10collective13CollectiveMmaINS1_35MainloopSm100TmaUmmaWarpSpecializedILi13ELi2ELi4ENS5_IJNS4_1CILi1EEENSA_ILi8EEESB_EEEEENS5_IJNSA_ILi64EEESF_SF_EEENS_6half_tENS5_IJlSB_lEEESH_SI_NS4_8TiledMMAINS4_8MMA_AtomIJNS4_20SM100_MMA_F16BF16_SSISH_SH_fLi64ELi64ELNS4_4UMMA5MajorE0ELSN_0ELNSM_7ScaleInE0ELSO_0EEEEEENS4_6LayoutINS5_IJSB_SB_SB_EEENS5_IJNSA_ILi0EEEST_ST_EEEEENS5_IJNS4_10UnderscoreESW_SW_EEEEENS4_23SM90_TMA_LOAD_MULTICASTENS4_14ComposedLayoutINS4_7SwizzleILi3ELi4ELi3EEENS4_18smem_ptr_flag_bitsILi16EEENSR_INS5_IJSC_SF_EEENS5_IJSF_SB_EEEEEEEvNS4_8identityENS4_13SM90_TMA_LOADES18_vS19_EENS_8epilogue10collective18CollectiveEpilogueINS1C_23Sm100TmaWarpSpecializedILi3ELi2ELi16ELb1ELb0EEEJSG_NS5_IJNSR_ISF_SB_EENSR_INSA_ILi32EEESB_EEEEESH_SI_SH_SI_NS1C_6fusion15FusionCallbacksIS1G_NS1L_17LinearCombinationISH_fSH_fLNS_15FloatRoundStyleE2EEESG_S1K_JEEENS4_5SM1004TMEM4LOAD26SM100_TMEM_LOAD_16dp256b4xES1A_NS10_INS11_ILi2ELi4ELi3EEES14_NSR_INS5_IJSC_S1I_EEENS5_IJS1I_SB_EEEEEEENS4_17SM75_U32x4_LDSM_NENS4_14SM90_TMA_STOREES1Z_NS4_17SM90_U32x4_STSM_NENS4_39AutoVectorizingCopyWithAssumedAlignmentILi128EEEEEEvvEEEEvNT_6ParamsE)
        /*0008*/ 	.word	0x00000045


	//----- nvinfo : EIATTR_FRAME_SIZE
	.align		4
.L_19:
        /*000c*/ 	.byte	0x04, 0x11
        /*000e*/ 	.short	(.L_21 - .L_20)
	.align		4
.L_20:
        /*0010*/ 	.word	index@($__internal_2_$__cuda_sm10x_tcgen05_guardrail_trap_unallocated_columns_being_dealloced)
        /*0014*/ 	.word	0x00000000


	//----- nvinfo : EIATTR_FRAME_SIZE
	.align		4
.L_21:
        /*0018*/ 	.byte	0x04, 0x11
        /*001a*/ 	.short	(.L_23 - .L_22)
	.align		4
.L_22:
        /*001c*/ 	.word	index@($__internal_1_$__cuda_sm10x_tcgen05_guardrail_trap_phase_invalid_during_alloc)
        /*0020*/ 	.word	0x00000000


	//----- nvinfo : EIATTR_FRAME_SIZE
	.align		4
.L_23:
        /*0024*/ 	.byte	0x04, 0x11
        /*0026*/ 	.short	(.L_25 - .L_24)
	.align		4
.L_24:
        /*0028*/ 	.word	index@($__internal_0_$__cuda_sm10x_tcgen05_guardrail_trap_col_being_dealloced_not_returned_by_alloc)
        /*002c*/ 	.word	0x00000000


	//----- nvinfo : EIATTR_FRAME_SIZE
	.align		4
.L_25:
        /*0030*/ 	.byte	0x04, 0x11
        /*0032*/ 	.short	(.L_27 - .L_26)
	.align		4
.L_26:
        /*0034*/ 	.word	index@(_ZN7cutlass13device_kernelINS_4gemm6kernel13GemmUniversalIN4cute5tupleIJiiiiEEENS1_10collective13CollectiveMmaINS1_35MainloopSm100TmaUmmaWarpSpecializedILi13ELi2ELi4ENS5_IJNS4_1CILi1EEENSA_ILi8EEESB_EEEEENS5_IJNSA_ILi64EEESF_SF_EEENS_6half_tENS5_IJlSB_lEEESH_SI_NS4_8TiledMMAINS4_8MMA_AtomIJNS4_20SM100_MMA_F16BF16_SSISH_SH_fLi64ELi64ELNS4_4UMMA5MajorE0ELSN_0ELNSM_7ScaleInE0ELSO_0EEEEEENS4_6LayoutINS5_IJSB_SB_SB_EEENS5_IJNSA_ILi0EEEST_ST_EEEEENS5_IJNS4_10UnderscoreESW_SW_EEEEENS4_23SM90_TMA_LOAD_MULTICASTENS4_14ComposedLayoutINS4_7SwizzleILi3ELi4ELi3EEENS4_18smem_ptr_flag_bitsILi16EEENSR_INS5_IJSC_SF_EEENS5_IJSF_SB_EEEEEEEvNS4_8identityENS4_13SM90_TMA_LOADES18_vS19_EENS_8epilogue10collective18CollectiveEpilogueINS1C_23Sm100TmaWarpSpecializedILi3ELi2ELi16ELb1ELb0EEEJSG_NS5_IJNSR_ISF_SB_EENSR_INSA_ILi32EEESB_EEEEESH_SI_SH_SI_NS1C_6fusion15FusionCallbacksIS1G_NS1L_17LinearCombinationISH_fSH_fLNS_15FloatRoundStyleE2EEESG_S1K_JEEENS4_5SM1004TMEM4LOAD26SM100_TMEM_LOAD_16dp256b4xES1A_NS10_INS11_ILi2ELi4ELi3EEES14_NSR_INS5_IJSC_S1I_EEENS5_IJS1I_SB_EEEEEEENS4_17SM75_U32x4_LDSM_NENS4_14SM90_TMA_STOREES1Z_NS4_17SM90_U32x4_STSM_NENS4_39AutoVectorizingCopyWithAssumedAlignmentILi128EEEEEEvvEEEEvNT_6ParamsE)
        /*0038*/ 	.word	0x00000000


	//----- nvinfo : EIATTR_MIN_STACK_SIZE
	.align		4
.L_27:
        /*003c*/ 	.byte	0x04, 0x12
        /*003e*/ 	.short	(.L_29 - .L_28)
	.align		4
.L_28:
        /*0040*/ 	.word	index@(_ZN7cutlass13device_kernelINS_4gemm6kernel13GemmUniversalIN4cute5tupleIJiiiiEEENS1_10collective13CollectiveMmaINS1_35MainloopSm100TmaUmmaWarpSpecializedILi13ELi2ELi4ENS5_IJNS4_1CILi1EEENSA_ILi8EEESB_EEEEENS5_IJNSA_ILi64EEESF_SF_EEENS_6half_tENS5_IJlSB_lEEESH_SI_NS4_8TiledMMAINS4_8MMA_AtomIJNS4_20SM100_MMA_F16BF16_SSISH_SH_fLi64ELi64ELNS4_4UMMA5MajorE0ELSN_0ELNSM_7ScaleInE0ELSO_0EEEEEENS4_6LayoutINS5_IJSB_SB_SB_EEENS5_IJNSA_ILi0EEEST_ST_EEEEENS5_IJNS4_10UnderscoreESW_SW_EEEEENS4_23SM90_TMA_LOAD_MULTICASTENS4_14ComposedLayoutINS4_7SwizzleILi3ELi4ELi3EEENS4_18smem_ptr_flag_bitsILi16EEENSR_INS5_IJSC_SF_EEENS5_IJSF_SB_EEEEEEEvNS4_8identityENS4_13SM90_TMA_LOADES18_vS19_EENS_8epilogue10collective18CollectiveEpilogueINS1C_23Sm100TmaWarpSpecializedILi3ELi2ELi16ELb1ELb0EEEJSG_NS5_IJNSR_ISF_SB_EENSR_INSA_ILi32EEESB_EEEEESH_SI_SH_SI_NS1C_6fusion15FusionCallbacksIS1G_NS1L_17LinearCombinationISH_fSH_fLNS_15FloatRoundStyleE2EEESG_S1K_JEEENS4_5SM1004TMEM4LOAD26SM100_TMEM_LOAD_16dp256b4xES1A_NS10_INS11_ILi2ELi4ELi3EEES14_NSR_INS5_IJSC_S1I_EEENS5_IJS1I_SB_EEEEEEENS4_17SM75_U32x4_LDSM_NENS4_14SM90_TMA_STOREES1Z_NS4_17SM90_U32x4_STSM_NENS4_39AutoVectorizingCopyWithAssumedAlignmentILi128EEEEEEvvEEEEvNT_6ParamsE)
        /*0044*/ 	.word	0x00000000
.L_29:


//--------------------- .nv.compat                --------------------------
	.section	.nv.compat,"",@"SHT_CUDA_COMPAT_INFO"
	.align	4
        /*0000*/ 	.byte	0x02, 0x09, 0x01, 0x00, 0x02, 0x02, 0x02, 0x00, 0x02, 0x05, 0x05, 0x00, 0x03, 0x07, 0x01, 0x01
        /*0010*/ 	.byte	0x02, 0x03, 0x01, 0x00, 0x02, 0x06, 0x01, 0x00, 0x04, 0x0b, 0x08, 0x00, 0x09, 0x00, 0x00, 0x00
        /*0020*/ 	.byte	0x00, 0x00, 0x00, 0x00


//--------------------- .nv.info._ZN7cutlass13device_kernelINS_4gemm6kernel13GemmUniversalIN4cute5tupleIJiiiiEEENS1_10collective13CollectiveMmaINS1_35MainloopSm100TmaUmmaWarpSpecializedILi13ELi2ELi4ENS5_IJNS4_1CILi1EEENSA_ILi8EEESB_EEEEENS5_IJNSA_ILi64EEESF_SF_EEENS_6half_tENS5_IJlSB_lEEESH_SI_NS4_8TiledMMAINS4_8MMA_AtomIJNS4_20SM100_MMA_F16BF16_SSISH_SH_fLi64ELi64ELNS4_4UMMA5MajorE0ELSN_0ELNSM_7ScaleInE0ELSO_0EEEEEENS4_6LayoutINS5_IJSB_SB_SB_EEENS5_IJNSA_ILi0EEEST_ST_EEEEENS5_IJNS4_10UnderscoreESW_SW_EEEEENS4_23SM90_TMA_LOAD_MULTICASTENS4_14ComposedLayoutINS4_7SwizzleILi3ELi4ELi3EEENS4_18smem_ptr_flag_bitsILi16EEENSR_INS5_IJSC_SF_EEENS5_IJSF_SB_EEEEEEEvNS4_8identityENS4_13SM90_TMA_LOADES18_vS19_EENS_8epilogue10collective18CollectiveEpilogueINS1C_23Sm100TmaWarpSpecializedILi3ELi2ELi16ELb1ELb0EEEJSG_NS5_IJNSR_ISF_SB_EENSR_INSA_ILi32EEESB_EEEEESH_SI_SH_SI_NS1C_6fusion15FusionCallbacksIS1G_NS1L_17LinearCombinationISH_fSH_fLNS_15FloatRoundStyleE2EEESG_S1K_JEEENS4_5SM1004TMEM4LOAD26SM100_TMEM_LOAD_16dp256b4xES1A_NS10_INS11_ILi2ELi4ELi3EEES14_NSR_INS5_IJSC_S1I_EEENS5_IJS1I_SB_EEEEEEENS4_17SM75_U32x4_LDSM_NENS4_14SM90_TMA_STOREES1Z_NS4_17SM90_U32x4_STSM_NENS4_39AutoVectorizingCopyWithAssumedAlignmentILi128EEEEEEvvEEEEvNT_6ParamsE --------------------------
	.section	.nv.info._ZN7cutlass13device_kernelINS_4gemm6kernel13GemmUniversalIN4cute5tupleIJiiiiEEENS1_10collective13CollectiveMmaINS1_35MainloopSm100TmaUmmaWarpSpecializedILi13ELi2ELi4ENS5_IJNS4_1CILi1EEENSA_ILi8EEESB_EEEEENS5_IJNSA_ILi64EEESF_SF_EEENS_6half_tENS5_IJlSB_lEEESH_SI_NS4_8TiledMMAINS4_8MMA_AtomIJNS4_20SM100_MMA_F16BF16_SSISH_SH_fLi64ELi64ELNS4_4UMMA5MajorE0ELSN_0ELNSM_7ScaleInE0ELSO_0EEEEEENS4_6LayoutINS5_IJSB_SB_SB_EEENS5_IJNSA_ILi0EEEST_ST_EEEEENS5_IJNS4_10UnderscoreESW_SW_EEEEENS4_23SM90_TMA_LOAD_MULTICASTENS4_14ComposedLayoutINS4_7SwizzleILi3ELi4ELi3EEENS4_18smem_ptr_flag_bitsILi16EEENSR_INS5_IJSC_SF_EEENS5_IJSF_SB_EEEEEEEvNS4_8identityENS4_13SM90_TMA_LOADES18_vS19_EENS_8epilogue10collective18CollectiveEpilogueINS1C_23Sm100TmaWarpSpecializedILi3ELi2ELi16ELb1ELb0EEEJSG_NS5_IJNSR_ISF_SB_EENSR_INSA_ILi32EEESB_EEEEESH_SI_SH_SI_NS1C_6fusion15FusionCallbacksIS1G_NS1L_17LinearCombinationISH_fSH_fLNS_15FloatRoundStyleE2EEESG_S1K_JEEENS4_5SM1004TMEM4LOAD26SM100_TMEM_LOAD_16dp256b4xES1A_NS10_INS11_ILi2ELi4ELi3EEES14_NSR_INS5_IJSC_S1I_EEENS5_IJS1I_SB_EEEEEEENS4_17SM75_U32x4_LDSM_NENS4_14SM90_TMA_STOREES1Z_NS4_17SM90_U32x4_STSM_NENS4_39AutoVectorizingCopyWithAssumedAlignmentILi128EEEEEEvvEEEEvNT_6ParamsE,"",@"SHT_CUDA_INFO"
	.sectionflags	@""
	.align	4


	//----- nvinfo : EIATTR_CUDA_API_VERSION
	.align		4
        /*0000*/ 	.byte	0x04, 0x37
        /*0002*/ 	.short	(.L_31 - .L_30)
.L_30:
        /*0004*/ 	.word	0x00000082


	//----- nvinfo : EIATTR_KPARAM_INFO
	.align		4
.L_31:
        /*0008*/ 	.byte	0x04, 0x17
        /*000a*/ 	.short	(.L_33 - .L_32)
.L_32:
        /*000c*/ 	.word	0x00000000
        /*0010*/ 	.short	0x0000
        /*0012*/ 	.short	0x0000
        /*0014*/ 	.byte	0x00, 0xf0, 0x01, 0x20


	//----- nvinfo : EIATTR_AT_ENTRY_FRAGMENTS
	.align		4
.L_33:
        /*0018*/ 	.byte	0x04, 0x4f
        /*001a*/ 	.short	(.L_35 - .L_34)


	//   ....[0]....
.L_34:
        /*001c*/ 	.word	0x00000006


	//----- nvinfo : EIATTR_RESERVED_SMEM_USED
	.align		4
.L_35:
        /*0020*/ 	.byte	0x01, 0x41
	.zero		2


	//----- nvinfo : EIATTR_SPARSE_MMA_MASK
	.align		4
        /*0024*/ 	.byte	0x03, 0x50
        /*0026*/ 	.short	0x0000


	//----- nvinfo : EIATTR_TCGEN05_1CTA_USED
	.align		4
        /*0028*/ 	.byte	0x01, 0x51
	.zero		2


	//----- nvinfo : EIATTR_MAXREG_COUNT
	.align		4
        /*002c*/ 	.byte	0x03, 0x1b
        /*002e*/ 	.short	0x00ff


	//----- nvinfo : EIATTR_NUM_BARRIERS
	.align		4
        /*0030*/ 	.byte	0x02, 0x4c
        /*0032*/ 	.byte	0x07
	.zero		1


	//----- nvinfo : EIATTR_EXTERNS
	.align		4
        /*0034*/ 	.byte	0x04, 0x0f
        /*0036*/ 	.short	(.L_37 - .L_36)


	//   ....[0]....
	.align		4
.L_36:
        /*0038*/ 	.word	index@(__assertfail)


	//----- nvinfo : EIATTR_MERCURY_ISA_VERSION
	.align		4
.L_37:
        /*003c*/ 	.byte	0x03, 0x5f
        /*003e*/ 	.short	0x0101


	//----- nvinfo : EIATTR_INT_WARP_WIDE_INSTR_OFFSETS
	.align		4
        /*0040*/ 	.byte	0x04, 0x31
        /*0042*/ 	.short	(.L_39 - .L_38)


	//   ....[0]....
.L_38:
        /*0044*/ 	.word	0x00004490


	//   ....[1]....
        /*0048*/ 	.word	0x000044c0


	//   ....[2]....
        /*004c*/ 	.word	0x000044e0


	//   ....[3]....
        /*0050*/ 	.word	0x000050b0


	//   ....[4]....
        /*0054*/ 	.word	0x00005130


	//   ....[5]....
        /*0058*/ 	.word	0x00005230


	//   ....[6]....
        /*005c*/ 	.word	0x00005340


	//----- nvinfo : EIATTR_COOP_GROUP_MASK_REGIDS
	.align		4
.L_39:
        /*0060*/ 	.byte	0x04, 0x29
        /*0062*/ 	.short	(.L_41 - .L_40)


	//   ....[0]....
.L_40:
        /*0064*/ 	.word	0xffffffff


	//   ....[1]....
        /*0068*/ 	.word	0xffffffff


	//   ....[2]....
        /*006c*/ 	.word	0xffffffff


	//   ....[3]....
        /*0070*/ 	.word	0xffffffff


	//   ....[4]....
        /*0074*/ 	.word	0xffffffff


	//   ....[5]....
        /*0078*/ 	.word	0xffffffff


	//   ....[6]....
        /*007c*/ 	.word	0xffffffff


	//   ....[7]....
        /*0080*/ 	.word	0xffffffff


	//   ....[8]....
        /*0084*/ 	.word	0xffffffff


	//   ....[9]....
        /*0088*/ 	.word	0xffffffff


	//   ....[10]....
        /*008c*/ 	.word	0xffffffff


	//   ....[11]....
        /*0090*/ 	.word	0xffffffff


	//   ....[12]....
        /*0094*/ 	.word	0xffffffff


	//   ....[13]....
        /*0098*/ 	.word	0xffffffff


	//----- nvinfo : EIATTR_COOP_GROUP_INSTR_OFFSETS
	.align		4
.L_41:
        /*009c*/ 	.byte	0x04, 0x28
        /*009e*/ 	.short	(.L_43 - .L_42)


	//   ....[0]....
.L_42:
        /*00a0*/ 	.word	0x00000080


	//   ....[1]....
        /*00a4*/ 	.word	0x000004f0


	//   ....[2]....
        /*00a8*/ 	.word	0x000007f0


	//   ....[3]....
        /*00ac*/ 	.word	0x00000970


	//   ....[4]....
        /*00b0*/ 	.word	0x00000a70


	//   ....[5]....
        /*00b4*/ 	.word	0x00000be0


	//   ....[6]....
        /*00b8*/ 	.word	0x00000d80


	//   ....[7]....
        /*00bc*/ 	.word	0x00000f30


	//   ....[8]....
        /*00c0*/ 	.word	0x000022b0


	//   ....[9]....
        /*00c4*/ 	.word	0x00003680


	//   ....[10]....
        /*00c8*/ 	.word	0x00003890


	//   ....[11]....
        /*00cc*/ 	.word	0x000038c0


	//   ....[12]....
        /*00d0*/ 	.word	0x00004370


	//   ....[13]....
        /*00d4*/ 	.word	0x000045a0


	//----- nvinfo : EIATTR_VRC_CTA_INIT_COUNT
	.align		4
.L_43:
        /*00d8*/ 	.byte	0x02, 0x4a
        /*00da*/ 	.byte	0x80
	.zero		1


	//----- nvinfo : EIATTR_SYSCALL_OFFSETS
	.align		4
        /*00dc*/ 	.byte	0x04, 0x46
        /*00de*/ 	.short	(.L_45 - .L_44)


	//   ....[0]....
.L_44:
        /*00e0*/ 	.word	0x00006040


	//   ....[1]....
        /*00e4*/ 	.word	0x00006130


	//   ....[2]....
        /*00e8*/ 	.word	0x00006970


	//   ....[3]....
        /*00ec*/ 	.word	0x000072c0


	//----- nvinfo : EIATTR_MBARRIER_INSTR_OFFSETS
	.align		4
.L_45:
        /*00f0*/ 	.byte	0x04, 0x39
        /*00f2*/ 	.short	(.L_47 - .L_46)


	//   ....[0]....
.L_46:
        /*00f4*/ 	.word	0x00000630
        /*00f8*/ 	.word	0x000000ff
        /*00fc*/ 	.word	0x00000000
        /*0100*/ 	.short	0x0100
        /*0102*/ 	.byte	0x04
	.zero		1


	//   ....[1]....
        /*0104*/ 	.word	0x00000640
        /*0108*/ 	.word	0x000000ff
        /*010c*/ 	.word	0x00000068
        /*0110*/ 	.short	0x0100
        /*0112*/ 	.byte	0x04
	.zero		1


	//   ....[2]....
        /*0114*/ 	.word	0x00000650
        /*0118*/ 	.word	0x000000ff
        /*011c*/ 	.word	0x00000008
        /*0120*/ 	.short	0x0100
        /*0122*/ 	.byte	0x04
	.zero		1


	//   ....[3]....
        /*0124*/ 	.word	0x00000660
        /*0128*/ 	.word	0x000000ff
        /*012c*/ 	.word	0x00000070
        /*0130*/ 	.short	0x0100
        /*0132*/ 	.byte	0x04
	.zero		1


	//   ....[4]....
        /*0134*/ 	.word	0x00000670
        /*0138*/ 	.word	0x000000ff
        /*013c*/ 	.word	0x00000010
        /*0140*/ 	.short	0x0100
        /*0142*/ 	.byte	0x04
	.zero		1


	//   ....[5]....
        /*0144*/ 	.word	0x00000680
        /*0148*/ 	.word	0x000000ff
        /*014c*/ 	.word	0x00000078
        /*0150*/ 	.short	0x0100
        /*0152*/ 	.byte	0x04
	.zero		1


	//   ....[6]....
        /*0154*/ 	.word	0x00000690
        /*0158*/ 	.word	0x000000ff
        /*015c*/ 	.word	0x00000018
        /*0160*/ 	.short	0x0100
        /*0162*/ 	.byte	0x04
	.zero		1


	//   ....[7]....
        /*0164*/ 	.word	0x000006a0
        /*0168*/ 	.word	0x000000ff
        /*016c*/ 	.word	0x00000080
        /*0170*/ 	.short	0x0100
        /*0172*/ 	.byte	0x04
	.zero		1


	//   ....[8]....
        /*0174*/ 	.word	0x000006b0
        /*0178*/ 	.word	0x000000ff
        /*017c*/ 	.word	0x00000020
        /*0180*/ 	.short	0x0100
        /*0182*/ 	.byte	0x04
	.zero		1


	//   ....[9]....
        /*0184*/ 	.word	0x000006c0
        /*0188*/ 	.word	0x000000ff
        /*018c*/ 	.word	0x00000088
        /*0190*/ 	.short	0x0100
        /*0192*/ 	.byte	0x04
	.zero		1


	//   ....[10]....
        /*0194*/ 	.word	0x000006d0
        /*0198*/ 	.word	0x000000ff
        /*019c*/ 	.word	0x00000028
        /*01a0*/ 	.short	0x0100
        /*01a2*/ 	.byte	0x04
	.zero		1


	//   ....[11]....
        /*01a4*/ 	.word	0x000006e0
        /*01a8*/ 	.word	0x000000ff
        /*01ac*/ 	.word	0x00000090
        /*01b0*/ 	.short	0x0100
        /*01b2*/ 	.byte	0x04
	.zero		1


	//   ....[12]....
        /*01b4*/ 	.word	0x000006f0
        /*01b8*/ 	.word	0x000000ff
        /*01bc*/ 	.word	0x00000030
        /*01c0*/ 	.short	0x0100
        /*01c2*/ 	.byte	0x04
	.zero		1


	//   ....[13]....
        /*01c4*/ 	.word	0x00000700
        /*01c8*/ 	.word	0x000000ff
        /*01cc*/ 	.word	0x00000098
        /*01d0*/ 	.short	0x0100
        /*01d2*/ 	.byte	0x04
	.zero		1


	//   ....[14]....
        /*01d4*/ 	.word	0x00000710
        /*01d8*/ 	.word	0x000000ff
        /*01dc*/ 	.word	0x00000038
        /*01e0*/ 	.short	0x0100
        /*01e2*/ 	.byte	0x04
	.zero		1


	//   ....[15]....
        /*01e4*/ 	.word	0x00000720
        /*01e8*/ 	.word	0x000000ff
        /*01ec*/ 	.word	0x000000a0
        /*01f0*/ 	.short	0x0100
        /*01f2*/ 	.byte	0x04
	.zero		1


	//   ....[16]....
        /*01f4*/ 	.word	0x00000730
        /*01f8*/ 	.word	0x000000ff
        /*01fc*/ 	.word	0x00000040
        /*0200*/ 	.short	0x0100
        /*0202*/ 	.byte	0x04
	.zero		1


	//   ....[17]....
        /*0204*/ 	.word	0x00000740
        /*0208*/ 	.word	0x000000ff
        /*020c*/ 	.word	0x000000a8
        /*0210*/ 	.short	0x0100
        /*0212*/ 	.byte	0x04
	.zero		1


	//   ....[18]....
        /*0214*/ 	.word	0x00000750
        /*0218*/ 	.word	0x000000ff
        /*021c*/ 	.word	0x00000048
        /*0220*/ 	.short	0x0100
        /*0222*/ 	.byte	0x04
	.zero		1


	//   ....[19]....
        /*0224*/ 	.word	0x00000760
        /*0228*/ 	.word	0x000000ff
        /*022c*/ 	.word	0x000000b0
        /*0230*/ 	.short	0x0100
        /*0232*/ 	.byte	0x04
	.zero		1


	//   ....[20]....
        /*0234*/ 	.word	0x00000770
        /*0238*/ 	.word	0x000000ff
        /*023c*/ 	.word	0x00000050
        /*0240*/ 	.short	0x0100
        /*0242*/ 	.byte	0x04
	.zero		1


	//   ....[21]....
        /*0244*/ 	.word	0x00000780
        /*0248*/ 	.word	0x000000ff
        /*024c*/ 	.word	0x000000b8
        /*0250*/ 	.short	0x0100
        /*0252*/ 	.byte	0x04
	.zero		1


	//   ....[22]....
        /*0254*/ 	.word	0x00000790
        /*0258*/ 	.word	0x000000ff
        /*025c*/ 	.word	0x00000058
        /*0260*/ 	.short	0x0100
        /*0262*/ 	.byte	0x04
	.zero		1


	//   ....[23]....
        /*0264*/ 	.word	0x000007a0
        /*0268*/ 	.word	0x000000ff
        /*026c*/ 	.word	0x000000c0
        /*0270*/ 	.short	0x0100
        /*0272*/ 	.byte	0x04
	.zero		1


	//   ....[24]....
        /*0274*/ 	.word	0x000007b0
        /*0278*/ 	.word	0x000000ff
        /*027c*/ 	.word	0x00000060
        /*0280*/ 	.short	0x0100
        /*0282*/ 	.byte	0x04
	.zero		1


	//   ....[25]....
        /*0284*/ 	.word	0x000007c0
        /*0288*/ 	.word	0x000000ff
        /*028c*/ 	.word	0x000000c8
        /*0290*/ 	.short	0x0100
        /*0292*/ 	.byte	0x04
	.zero		1


	//   ....[26]....
        /*0294*/ 	.word	0x00000900
        /*0298*/ 	.word	0x000000ff
        /*029c*/ 	.word	0x000000d0
        /*02a0*/ 	.short	0x0100
        /*02a2*/ 	.byte	0x04
	.zero		1


	//   ....[27]....
        /*02a4*/ 	.word	0x00000910
        /*02a8*/ 	.word	0x000000ff
        /*02ac*/ 	.word	0x000000e8
        /*02b0*/ 	.short	0x0100
        /*02b2*/ 	.byte	0x04
	.zero		1


	//   ....[28]....
        /*02b4*/ 	.word	0x00000920
        /*02b8*/ 	.word	0x000000ff
        /*02bc*/ 	.word	0x000000d8
        /*02c0*/ 	.short	0x0100
        /*02c2*/ 	.byte	0x04
	.zero		1


	//   ....[29]....
        /*02c4*/ 	.word	0x00000930
        /*02c8*/ 	.word	0x000000ff
        /*02cc*/ 	.word	0x000000f0
        /*02d0*/ 	.short	0x0100
        /*02d2*/ 	.byte	0x04
	.zero		1


	//   ....[30]....
        /*02d4*/ 	.word	0x00000940
        /*02d8*/ 	.word	0x000000ff
        /*02dc*/ 	.word	0x000000e0
        /*02e0*/ 	.short	0x0100
        /*02e2*/ 	.byte	0x04
	.zero		1


	//   ....[31]....
        /*02e4*/ 	.word	0x00000950
        /*02e8*/ 	.word	0x000000ff
        /*02ec*/ 	.word	0x000000f8
        /*02f0*/ 	.short	0x0100
        /*02f2*/ 	.byte	0x04
	.zero		1


	//   ....[32]....
        /*02f4*/ 	.word	0x00000a40
        /*02f8*/ 	.word	0x000000ff
        /*02fc*/ 	.word	0x00000100
        /*0300*/ 	.short	0x0100
        /*0302*/ 	.byte	0x06
	.zero		1


	//   ....[33]....
        /*0304*/ 	.word	0x00000a50
        /*0308*/ 	.word	0x000000ff
        /*030c*/ 	.word	0x00000108
        /*0310*/ 	.short	0x0100
        /*0312*/ 	.byte	0x06
	.zero		1


	//   ....[34]....
        /*0314*/ 	.word	0x00000b90
        /*0318*/ 	.word	0x000000ff
        /*031c*/ 	.word	0x00000110
        /*0320*/ 	.short	0x0100
        /*0322*/ 	.byte	0x06
	.zero		1


	//   ....[35]....
        /*0324*/ 	.word	0x00000ba0
        /*0328*/ 	.word	0x000000ff
        /*032c*/ 	.word	0x00000120
        /*0330*/ 	.short	0x0100
        /*0332*/ 	.byte	0x06
	.zero		1


	//   ....[36]....
        /*0334*/ 	.word	0x00000bb0
        /*0338*/ 	.word	0x000000ff
        /*033c*/ 	.word	0x00000118
        /*0340*/ 	.short	0x0100
        /*0342*/ 	.byte	0x06
	.zero		1


	//   ....[37]....
        /*0344*/ 	.word	0x00000bc0
        /*0348*/ 	.word	0x000000ff
        /*034c*/ 	.word	0x00000128
        /*0350*/ 	.short	0x0100
        /*0352*/ 	.byte	0x06
	.zero		1


	//   ....[38]....
        /*0354*/ 	.word	0x00000cf0
        /*0358*/ 	.word	0x000000ff
        /*035c*/ 	.word	0x00000130
        /*0360*/ 	.short	0x0100
        /*0362*/ 	.byte	0x04
	.zero		1


	//   ....[39]....
        /*0364*/ 	.word	0x00000d00
        /*0368*/ 	.word	0x000000ff
        /*036c*/ 	.word	0x00000150
        /*0370*/ 	.short	0x0100
        /*0372*/ 	.byte	0x04
	.zero		1


	//   ....[40]....
        /*0374*/ 	.word	0x00000d10
        /*0378*/ 	.word	0x000000ff
        /*037c*/ 	.word	0x00000138
        /*0380*/ 	.short	0x0100
        /*0382*/ 	.byte	0x04
	.zero		1


	//   ....[41]....
        /*0384*/ 	.word	0x00000d20
        /*0388*/ 	.word	0x000000ff
        /*038c*/ 	.word	0x00000158
        /*0390*/ 	.short	0x0100
        /*0392*/ 	.byte	0x04
	.zero		1


	//   ....[42]....
        /*0394*/ 	.word	0x00000d30
        /*0398*/ 	.word	0x000000ff
        /*039c*/ 	.word	0x00000140
        /*03a0*/ 	.short	0x0100
        /*03a2*/ 	.byte	0x04
	.zero		1


	//   ....[43]....
        /*03a4*/ 	.word	0x00000d40
        /*03a8*/ 	.word	0x000000ff
        /*03ac*/ 	.word	0x00000160
        /*03b0*/ 	.short	0x0100
        /*03b2*/ 	.byte	0x04
	.zero		1


	//   ....[44]....
        /*03b4*/ 	.word	0x00000d50
        /*03b8*/ 	.word	0x000000ff
        /*03bc*/ 	.word	0x00000148
        /*03c0*/ 	.short	0x0100
        /*03c2*/ 	.byte	0x04
	.zero		1


	//   ....[45]....
        /*03c4*/ 	.word	0x00000d60
        /*03c8*/ 	.word	0x000000ff
        /*03cc*/ 	.word	0x00000168
        /*03d0*/ 	.short	0x0100
        /*03d2*/ 	.byte	0x04
	.zero		1


	//   ....[46]....
        /*03d4*/ 	.word	0x00000e50
        /*03d8*/ 	.word	0x000000ff
        /*03dc*/ 	.word	0x00000170
        /*03e0*/ 	.short	0x0100
        /*03e2*/ 	.byte	0x04
	.zero		1


	//   ....[47]....
        /*03e4*/ 	.word	0x00000e60
        /*03e8*/ 	.word	0x000000ff
        /*03ec*/ 	.word	0x00000180
        /*03f0*/ 	.short	0x0100
        /*03f2*/ 	.byte	0x04
	.zero		1


	//   ....[48]....
        /*03f4*/ 	.word	0x00000e70
        /*03f8*/ 	.word	0x000000ff
        /*03fc*/ 	.word	0x00000178
        /*0400*/ 	.short	0x0100
        /*0402*/ 	.byte	0x04
	.zero		1


	//   ....[49]....
        /*0404*/ 	.word	0x00000e80
        /*0408*/ 	.word	0x000000ff
        /*040c*/ 	.word	0x00000188
        /*0410*/ 	.short	0x0100
        /*0412*/ 	.byte	0x04
	.zero		1


	//   ....[50]....
        /*0414*/ 	.word	0x00001b30
        /*0418*/ 	.word	0x00000000
        /*041c*/ 	.word	0x00000180
        /*0420*/ 	.short	0x010a
        /*0422*/ 	.byte	0xff
	.zero		1


	//   ....[51]....
        /*0424*/ 	.word	0x00001b60
        /*0428*/ 	.word	0x00000000
        /*042c*/ 	.word	0x00000170
        /*0430*/ 	.short	0x0101
        /*0432*/ 	.byte	0xff
	.zero		1


	//   ....[52]....
        /*0434*/ 	.word	0x00001c30
        /*0438*/ 	.word	0x000000ff
        /*043c*/ 	.word	0x00000068
        /*0440*/ 	.short	0x010a
        /*0442*/ 	.byte	0x04
	.zero		1


	//   ....[53]....
        /*0444*/ 	.word	0x00001cb0
        /*0448*/ 	.word	0x000000ff
        /*044c*/ 	.word	0x00000068
        /*0450*/ 	.short	0x010a
        /*0452*/ 	.byte	0x21
	.zero		1


	//   ....[54]....
        /*0454*/ 	.word	0x00001e50
        /*0458*/ 	.word	0x000000ff
        /*045c*/ 	.word	0x00000068
        /*0460*/ 	.short	0x010a
        /*0462*/ 	.byte	0x08
	.zero		1


	//   ....[55]....
        /*0464*/ 	.word	0x00001f60
        /*0468*/ 	.word	0x000000ff
        /*046c*/ 	.word	0x00000108
        /*0470*/ 	.short	0x0101
        /*0472*/ 	.byte	0x06
	.zero		1


	//   ....[56]....
        /*0474*/ 	.word	0x00001f80
        /*0478*/ 	.word	0x000000ff
        /*047c*/ 	.word	0x00000068
        /*0480*/ 	.short	0x010a
        /*0482*/ 	.byte	0x04
	.zero		1


	//   ....[57]....
        /*0484*/ 	.word	0x00002000
        /*0488*/ 	.word	0x000000ff
        /*048c*/ 	.word	0x00000068
        /*0490*/ 	.short	0x010a
        /*0492*/ 	.byte	0x11
	.zero		1


	//   ....[58]....
        /*0494*/ 	.word	0x000021a0
        /*0498*/ 	.word	0x000000ff
        /*049c*/ 	.word	0x00000068
        /*04a0*/ 	.short	0x010a
        /*04a2*/ 	.byte	0x07
	.zero		1


	//   ....[59]....
        /*04a4*/ 	.word	0x000022e0
        /*04a8*/ 	.word	0x00000003
        /*04ac*/ 	.word	0x00000110
        /*04b0*/ 	.short	0x010a
        /*04b2*/ 	.byte	0xff
	.zero		1


	//   ....[60]....
        /*04b4*/ 	.word	0x00002430
        /*04b8*/ 	.word	0x00000000
        /*04bc*/ 	.word	0x00000000
        /*04c0*/ 	.short	0x0101
        /*04c2*/ 	.byte	0xff
	.zero		1


	//   ....[61]....
        /*04c4*/ 	.word	0x000029f0
        /*04c8*/ 	.word	0x000000ff
        /*04cc*/ 	.word	0x00000000
        /*04d0*/ 	.short	0x010a
        /*04d2*/ 	.byte	0x04
	.zero		1


	//   ....[62]....
        /*04d4*/ 	.word	0x00002a80
        /*04d8*/ 	.word	0x000000ff
        /*04dc*/ 	.word	0x00000000
        /*04e0*/ 	.short	0x010a
        /*04e2*/ 	.byte	0x05
	.zero		1


	//   ....[63]....
        /*04e4*/ 	.word	0x00002b10
        /*04e8*/ 	.word	0x000000ff
        /*04ec*/ 	.word	0x00000000
        /*04f0*/ 	.short	0x010a
        /*04f2*/ 	.byte	0x05
	.zero		1


	//   ....[64]....
        /*04f4*/ 	.word	0x00002ba0
        /*04f8*/ 	.word	0x000000ff
        /*04fc*/ 	.word	0x00000000
        /*0500*/ 	.short	0x010a
        /*0502*/ 	.byte	0x05
	.zero		1


	//   ....[65]....
        /*0504*/ 	.word	0x00002c30
        /*0508*/ 	.word	0x000000ff
        /*050c*/ 	.word	0x00000000
        /*0510*/ 	.short	0x010a
        /*0512*/ 	.byte	0x05
	.zero		1


	//   ....[66]....
        /*0514*/ 	.word	0x00002cc0
        /*0518*/ 	.word	0x000000ff
        /*051c*/ 	.word	0x00000000
        /*0520*/ 	.short	0x010a
        /*0522*/ 	.byte	0x05
	.zero		1


	//   ....[67]....
        /*0524*/ 	.word	0x00002d50
        /*0528*/ 	.word	0x000000ff
        /*052c*/ 	.word	0x00000000
        /*0530*/ 	.short	0x010a
        /*0532*/ 	.byte	0x05
	.zero		1


	//   ....[68]....
        /*0534*/ 	.word	0x00002de0
        /*0538*/ 	.word	0x000000ff
        /*053c*/ 	.word	0x00000000
        /*0540*/ 	.short	0x010a
        /*0542*/ 	.byte	0x05
	.zero		1


	//   ....[69]....
        /*0544*/ 	.word	0x00002e70
        /*0548*/ 	.word	0x000000ff
        /*054c*/ 	.word	0x00000000
        /*0550*/ 	.short	0x010a
        /*0552*/ 	.byte	0x05
	.zero		1


	//   ....[70]....
        /*0554*/ 	.word	0x00002f00
        /*0558*/ 	.word	0x000000ff
        /*055c*/ 	.word	0x00000000
        /*0560*/ 	.short	0x010a
        /*0562*/ 	.byte	0x05
	.zero		1


	//   ....[71]....
        /*0564*/ 	.word	0x00002f90
        /*0568*/ 	.word	0x000000ff
        /*056c*/ 	.word	0x00000000
        /*0570*/ 	.short	0x010a
        /*0572*/ 	.byte	0x05
	.zero		1


	//   ....[72]....
        /*0574*/ 	.word	0x00003020
        /*0578*/ 	.word	0x000000ff
        /*057c*/ 	.word	0x00000000
        /*0580*/ 	.short	0x010a
        /*0582*/ 	.byte	0x05
	.zero		1


	//   ....[73]....
        /*0584*/ 	.word	0x000030c0
        /*0588*/ 	.word	0x00000000
        /*058c*/ 	.word	0x00000000
        /*0590*/ 	.short	0x010a
        /*0592*/ 	.byte	0xff
	.zero		1


	//   ....[74]....
        /*0594*/ 	.word	0x000031e0
        /*0598*/ 	.word	0x00000002
        /*059c*/ 	.word	0x00000170
        /*05a0*/ 	.short	0x010a
        /*05a2*/ 	.byte	0xff
	.zero		1


	//   ....[75]....
        /*05a4*/ 	.word	0x00003250
        /*05a8*/ 	.word	0x00000002
        /*05ac*/ 	.word	0x00000000
        /*05b0*/ 	.short	0x0101
        /*05b2*/ 	.byte	0xff
	.zero		1


	//   ....[76]....
        /*05b4*/ 	.word	0x00003270
        /*05b8*/ 	.word	0x000000ff
        /*05bc*/ 	.word	0x00000120
        /*05c0*/ 	.short	0x010a
        /*05c2*/ 	.byte	0x04
	.zero		1


	//   ....[77]....
        /*05c4*/ 	.word	0x00003390
        /*05c8*/ 	.word	0x00000002
        /*05cc*/ 	.word	0x00000110
        /*05d0*/ 	.short	0x010a
        /*05d2*/ 	.byte	0xff
	.zero		1


	//   ....[78]....
        /*05d4*/ 	.word	0x00003490
        /*05d8*/ 	.word	0x00000002
        /*05dc*/ 	.word	0x00000000
        /*05e0*/ 	.short	0x0101
        /*05e2*/ 	.byte	0xff
	.zero		1


	//   ....[79]....
        /*05e4*/ 	.word	0x00003520
        /*05e8*/ 	.word	0x000000ff
        /*05ec*/ 	.word	0x00000120
        /*05f0*/ 	.short	0x0106
        /*05f2*/ 	.byte	0x04
	.zero		1


	//   ....[80]....
        /*05f4*/ 	.word	0x00003540
        /*05f8*/ 	.word	0x000000ff
        /*05fc*/ 	.word	0x00000120
        /*0600*/ 	.short	0x010a
        /*0602*/ 	.byte	0x04
	.zero		1


	//   ....[81]....
        /*0604*/ 	.word	0x000035d0
        /*0608*/ 	.word	0x000000ff
        /*060c*/ 	.word	0x00000120
        /*0610*/ 	.short	0x0106
        /*0612*/ 	.byte	0x07
	.zero		1


	//   ....[82]....
        /*0614*/ 	.word	0x00003610
        /*0618*/ 	.word	0x00000000
        /*061c*/ 	.word	0x00000120
        /*0620*/ 	.short	0x010a
        /*0622*/ 	.byte	0xff
	.zero		1


	//   ....[83]....
        /*0624*/ 	.word	0x00003b60
        /*0628*/ 	.word	0x00000000
        /*062c*/ 	.word	0x00000110
        /*0630*/ 	.short	0x010a
        /*0632*/ 	.byte	0xff
	.zero		1


	//   ....[84]....
        /*0634*/ 	.word	0x00003c60
        /*0638*/ 	.word	0x00000003
        /*063c*/ 	.word	0x00000000
        /*0640*/ 	.short	0x0101
        /*0642*/ 	.byte	0xff
	.zero		1


	//   ....[85]....
        /*0644*/ 	.word	0x00003c70
        /*0648*/ 	.word	0x000000ff
        /*064c*/ 	.word	0x00000000
        /*0650*/ 	.short	0x010a
        /*0652*/ 	.byte	0x04
	.zero		1


	//   ....[86]....
        /*0654*/ 	.word	0x00003cf0
        /*0658*/ 	.word	0x000000ff
        /*065c*/ 	.word	0x00000150
        /*0660*/ 	.short	0x010a
        /*0662*/ 	.byte	0x1f
	.zero		1


	//   ....[87]....
        /*0664*/ 	.word	0x00003dd0
        /*0668*/ 	.word	0x000000ff
        /*066c*/ 	.word	0x00000000
        /*0670*/ 	.short	0x010a
        /*0672*/ 	.byte	0x05
	.zero		1


	//   ....[88]....
        /*0674*/ 	.word	0x00003f10
        /*0678*/ 	.word	0x000000ff
        /*067c*/ 	.word	0x00000000
        /*0680*/ 	.short	0x010a
        /*0682*/ 	.byte	0x04
	.zero		1


	//   ....[89]....
        /*0684*/ 	.word	0x000041a0
        /*0688*/ 	.word	0x000000ff
        /*068c*/ 	.word	0x00000000
        /*0690*/ 	.short	0x010a
        /*0692*/ 	.byte	0x04
	.zero		1


	//   ....[90]....
        /*0694*/ 	.word	0x00004230
        /*0698*/ 	.word	0x000000ff
        /*069c*/ 	.word	0x00000000
        /*06a0*/ 	.short	0x010a
        /*06a2*/ 	.byte	0x05
	.zero		1


	//   ....[91]....
        /*06a4*/ 	.word	0x000042c0
        /*06a8*/ 	.word	0x000000ff
        /*06ac*/ 	.word	0x00000000
        /*06b0*/ 	.short	0x010a
        /*06b2*/ 	.byte	0x05
	.zero		1


	//   ....[92]....
        /*06b4*/ 	.word	0x00004350
        /*06b8*/ 	.word	0x000000ff
        /*06bc*/ 	.word	0x00000000
        /*06c0*/ 	.short	0x010a
        /*06c2*/ 	.byte	0x04
	.zero		1


	//   ....[93]....
        /*06c4*/ 	.word	0x000047e0
        /*06c8*/ 	.word	0x0000000c
        /*06cc*/ 	.word	0x00000110
        /*06d0*/ 	.short	0x010a
        /*06d2*/ 	.byte	0xff
	.zero		1


	//   ....[94]....
        /*06d4*/ 	.word	0x00004950
        /*06d8*/ 	.word	0x00000000
        /*06dc*/ 	.word	0x00000000
        /*06e0*/ 	.short	0x0101
        /*06e2*/ 	.byte	0xff
	.zero		1


	//   ....[95]....
        /*06e4*/ 	.word	0x00004dd0
        /*06e8*/ 	.word	0x000000ff
        /*06ec*/ 	.word	0x00000108
        /*06f0*/ 	.short	0x010a
        /*06f2*/ 	.byte	0x18
	.zero		1


	//   ....[96]....
        /*06f4*/ 	.word	0x00004f90
        /*06f8*/ 	.word	0x000000ff
        /*06fc*/ 	.word	0x000000e8
        /*0700*/ 	.short	0x010a
        /*0702*/ 	.byte	0x04
	.zero		1


	//   ....[97]....
        /*0704*/ 	.word	0x00005160
        /*0708*/ 	.word	0x000000ff
        /*070c*/ 	.word	0x000000d0
        /*0710*/ 	.short	0x010b
        /*0712*/ 	.byte	0x04
	.zero		1


	//   ....[98]....
        /*0714*/ 	.word	0x00005170
        /*0718*/ 	.word	0x000000ff
        /*071c*/ 	.word	0x00000000
        /*0720*/ 	.short	0x0101
        /*0722*/ 	.byte	0x14
	.zero		1


	//   ....[99]....
        /*0724*/ 	.word	0x00005180
        /*0728*/ 	.word	0x000000ff
        /*072c*/ 	.word	0x000000e8
        /*0730*/ 	.short	0x010a
        /*0732*/ 	.byte	0x05
	.zero		1


	//   ....[100]....
        /*0734*/ 	.word	0x00005370
        /*0738*/ 	.word	0x000000ff
        /*073c*/ 	.word	0x000000d0
        /*0740*/ 	.short	0x010b
        /*0742*/ 	.byte	0x05
	.zero		1


	//   ....[101]....
        /*0744*/ 	.word	0x00005380
        /*0748*/ 	.word	0x000000ff
        /*074c*/ 	.word	0x00000000
        /*0750*/ 	.short	0x0101
        /*0752*/ 	.byte	0x04
	.zero		1


	//   ....[102]....
        /*0754*/ 	.word	0x00005420
        /*0758*/ 	.word	0x000000ff
        /*075c*/ 	.word	0x00000000
        /*0760*/ 	.short	0x010a
        /*0762*/ 	.byte	0x04
	.zero		1


	//   ....[103]....
        /*0764*/ 	.word	0x000054b0
        /*0768*/ 	.word	0x000000ff
        /*076c*/ 	.word	0x00000000
        /*0770*/ 	.short	0x010a
        /*0772*/ 	.byte	0x05
	.zero		1


	//   ....[104]....
        /*0774*/ 	.word	0x00005550
        /*0778*/ 	.word	0x00000000
        /*077c*/ 	.word	0x00000000
        /*0780*/ 	.short	0x010a
        /*0782*/ 	.byte	0xff
	.zero		1


	//   ....[105]....
        /*0784*/ 	.word	0x000058b0
        /*0788*/ 	.word	0x00000000
        /*078c*/ 	.word	0x00000110
        /*0790*/ 	.short	0x010a
        /*0792*/ 	.byte	0xff
	.zero		1


	//   ....[106]....
        /*0794*/ 	.word	0x00005980
        /*0798*/ 	.word	0x00000000
        /*079c*/ 	.word	0x00000000
        /*07a0*/ 	.short	0x0101
        /*07a2*/ 	.byte	0xff
	.zero		1


	//   ....[107]....
        /*07a4*/ 	.word	0x00006590
        /*07a8*/ 	.word	0x00000002
        /*07ac*/ 	.word	0x000000d0
        /*07b0*/ 	.short	0x010a
        /*07b2*/ 	.byte	0xff
	.zero		1


	//   ....[108]....
        /*07b4*/ 	.word	0x000065d0
        /*07b8*/ 	.word	0x0000001b
        /*07bc*/ 	.word	0x00000130
        /*07c0*/ 	.short	0x010a
        /*07c2*/ 	.byte	0xff
	.zero		1


	//   ....[109]....
        /*07c4*/ 	.word	0x000066c0
        /*07c8*/ 	.word	0x00000002
        /*07cc*/ 	.word	0x000000d0
        /*07d0*/ 	.short	0x010a
        /*07d2*/ 	.byte	0xff
	.zero		1


	//   ....[110]....
        /*07d4*/ 	.word	0x00006850
        /*07d8*/ 	.word	0x0000001b
        /*07dc*/ 	.word	0x00000130
        /*07e0*/ 	.short	0x010a
        /*07e2*/ 	.byte	0xff
	.zero		1


	//   ....[111]....
        /*07e4*/ 	.word	0x00007020
        /*07e8*/ 	.word	0x00000000
        /*07ec*/ 	.word	0x00000000
        /*07f0*/ 	.short	0x0101
        /*07f2*/ 	.byte	0xff
	.zero		1


	//   ....[112]....
        /*07f4*/ 	.word	0x00007030
        /*07f8*/ 	.word	0x00000002
        /*07fc*/ 	.word	0x000000d0
        /*0800*/ 	.short	0x010a
        /*0802*/ 	.byte	0xff
	.zero		1


	//   ....[113]....
        /*0804*/ 	.word	0x000070f0
        /*0808*/ 	.word	0x00000002
        /*080c*/ 	.word	0x000000d0
        /*0810*/ 	.short	0x010a
        /*0812*/ 	.byte	0xff
	.zero		1


	//   ....[114]....
        /*0814*/ 	.word	0x000074a0
        /*0818*/ 	.word	0x000000ff
        /*081c*/ 	.word	0x00000000
        /*0820*/ 	.short	0x0101
        /*0822*/ 	.byte	0x04
	.zero		1


	//   ....[115]....
        /*0824*/ 	.word	0x000079f0
        /*0828*/ 	.word	0x00000000
        /*082c*/ 	.word	0x00000000
        /*0830*/ 	.short	0x0101
        /*0832*/ 	.byte	0xff
	.zero		1


	//   ....[116]....
        /*0834*/ 	.word	0x00007ca0
        /*0838*/ 	.word	0x000000ff
        /*083c*/ 	.word	0x00000000
        /*0840*/ 	.short	0x0101
        /*0842*/ 	.byte	0x04
	.zero		1


	//   ....[117]....
        /*0844*/ 	.word	0x00007cc0
        /*0848*/ 	.word	0x00000000
        /*084c*/ 	.word	0x00000180
        /*0850*/ 	.short	0x010a
        /*0852*/ 	.byte	0xff
	.zero		1


	//   ....[118]....
        /*0854*/ 	.word	0x00007d20
        /*0858*/ 	.word	0x00000000
        /*085c*/ 	.word	0x00000068
        /*0860*/ 	.short	0x010a
        /*0862*/ 	.byte	0xff
	.zero		1


	//   ....[119]....
        /*0864*/ 	.word	0x00007d80
        /*0868*/ 	.word	0x00000000
        /*086c*/ 	.word	0x00000068
        /*0870*/ 	.short	0x010a
        /*0872*/ 	.byte	0xff
	.zero		1


	//   ....[120]....
        /*0874*/ 	.word	0x00007dd0
        /*0878*/ 	.word	0x00000003
        /*087c*/ 	.word	0x00000110
        /*0880*/ 	.short	0x010a
        /*0882*/ 	.byte	0xff
	.zero		1


	//   ....[121]....
        /*0884*/ 	.word	0x00007e30
        /*0888*/ 	.word	0x00000000
        /*088c*/ 	.word	0x00000000
        /*0890*/ 	.short	0x010a
        /*0892*/ 	.byte	0xff
	.zero		1


	//   ....[122]....
        /*0894*/ 	.word	0x00007e90
        /*0898*/ 	.word	0x00000000
        /*089c*/ 	.word	0x00000000
        /*08a0*/ 	.short	0x010a
        /*08a2*/ 	.byte	0xff
	.zero		1


	//   ....[123]....
        /*08a4*/ 	.word	0x00007ef0
        /*08a8*/ 	.word	0x00000000
        /*08ac*/ 	.word	0x00000000
        /*08b0*/ 	.short	0x010a
        /*08b2*/ 	.byte	0xff
	.zero		1


	//   ....[124]....
        /*08b4*/ 	.word	0x00007f50
        /*08b8*/ 	.word	0x00000000
        /*08bc*/ 	.word	0x00000000
        /*08c0*/ 	.short	0x010a
        /*08c2*/ 	.byte	0xff
	.zero		1


	//   ....[125]....
        /*08c4*/ 	.word	0x00007fb0
        /*08c8*/ 	.word	0x00000000
        /*08cc*/ 	.word	0x00000000
        /*08d0*/ 	.short	0x010a
        /*08d2*/ 	.byte	0xff
	.zero		1


	//   ....[126]....
        /*08d4*/ 	.word	0x00008010
        /*08d8*/ 	.word	0x00000000
        /*08dc*/ 	.word	0x00000000
        /*08e0*/ 	.short	0x010a
        /*08e2*/ 	.byte	0xff
	.zero		1


	//   ....[127]....
        /*08e4*/ 	.word	0x00008070
        /*08e8*/ 	.word	0x00000000
        /*08ec*/ 	.word	0x00000000
        /*08f0*/ 	.short	0x010a
        /*08f2*/ 	.byte	0xff
	.zero		1


	//   ....[128]....
        /*08f4*/ 	.word	0x000080d0
        /*08f8*/ 	.word	0x00000000
        /*08fc*/ 	.word	0x00000000
        /*0900*/ 	.short	0x010a
        /*0902*/ 	.byte	0xff
	.zero		1


	//   ....[129]....
        /*0904*/ 	.word	0x00008130
        /*0908*/ 	.word	0x00000000
        /*090c*/ 	.word	0x00000000
        /*0910*/ 	.short	0x010a
        /*0912*/ 	.byte	0xff
	.zero		1


	//   ....[130]....
        /*0914*/ 	.word	0x00008190
        /*0918*/ 	.word	0x00000000
        /*091c*/ 	.word	0x00000000
        /*0920*/ 	.short	0x010a
        /*0922*/ 	.byte	0xff
	.zero		1


	//   ....[131]....
        /*0924*/ 	.word	0x000081f0
        /*0928*/ 	.word	0x00000000
        /*092c*/ 	.word	0x00000000
        /*0930*/ 	.short	0x010a
        /*0932*/ 	.byte	0xff
	.zero		1


	//   ....[132]....
        /*0934*/ 	.word	0x00008250
        /*0938*/ 	.word	0x00000000
        /*093c*/ 	.word	0x00000000
        /*0940*/ 	.short	0x010a
        /*0942*/ 	.byte	0xff
	.zero		1


	//   ....[133]....
        /*0944*/ 	.word	0x000082a0
        /*0948*/ 	.word	0x00000002
        /*094c*/ 	.word	0x00000170
        /*0950*/ 	.short	0x010a
        /*0952*/ 	.byte	0xff
	.zero		1


	//   ....[134]....
        /*0954*/ 	.word	0x00008300
        /*0958*/ 	.word	0x00000002
        /*095c*/ 	.word	0x00000120
        /*0960*/ 	.short	0x010a
        /*0962*/ 	.byte	0xff
	.zero		1


	//   ....[135]....
        /*0964*/ 	.word	0x00008350
        /*0968*/ 	.word	0x00000002
        /*096c*/ 	.word	0x00000110
        /*0970*/ 	.short	0x010a
        /*0972*/ 	.byte	0xff
	.zero		1


	//   ....[136]....
        /*0974*/ 	.word	0x000083b0
        /*0978*/ 	.word	0x00000000
        /*097c*/ 	.word	0x00000120
        /*0980*/ 	.short	0x010a
        /*0982*/ 	.byte	0xff
	.zero		1


	//   ....[137]....
        /*0984*/ 	.word	0x00008400
        /*0988*/ 	.word	0x00000000
        /*098c*/ 	.word	0x00000110
        /*0990*/ 	.short	0x010a
        /*0992*/ 	.byte	0xff
	.zero		1


	//   ....[138]....
        /*0994*/ 	.word	0x00008460
        /*0998*/ 	.word	0x00000002
        /*099c*/ 	.word	0x00000150
        /*09a0*/ 	.short	0x010a
        /*09a2*/ 	.byte	0xff
	.zero		1


	//   ....[139]....
        /*09a4*/ 	.word	0x000084c0
        /*09a8*/ 	.word	0x00000000
        /*09ac*/ 	.word	0x00000000
        /*09b0*/ 	.short	0x010a
        /*09b2*/ 	.byte	0xff
	.zero		1


	//   ....[140]....
        /*09b4*/ 	.word	0x00008520
        /*09b8*/ 	.word	0x00000000
        /*09bc*/ 	.word	0x00000000
        /*09c0*/ 	.short	0x010a
        /*09c2*/ 	.byte	0xff
	.zero		1


	//   ....[141]....
        /*09c4*/ 	.word	0x00008580
        /*09c8*/ 	.word	0x00000000
        /*09cc*/ 	.word	0x00000000
        /*09d0*/ 	.short	0x010a
        /*09d2*/ 	.byte	0xff
	.zero		1


	//   ....[142]....
        /*09d4*/ 	.word	0x000085e0
        /*09d8*/ 	.word	0x00000000
        /*09dc*/ 	.word	0x00000000
        /*09e0*/ 	.short	0x010a
        /*09e2*/ 	.byte	0xff
	.zero		1


	//   ....[143]....
        /*09e4*/ 	.word	0x00008640
        /*09e8*/ 	.word	0x00000000
        /*09ec*/ 	.word	0x00000000
        /*09f0*/ 	.short	0x010a
        /*09f2*/ 	.byte	0xff
	.zero		1


	//   ....[144]....
        /*09f4*/ 	.word	0x00008690
        /*09f8*/ 	.word	0x0000000c
        /*09fc*/ 	.word	0x00000110
        /*0a00*/ 	.short	0x010a
        /*0a02*/ 	.byte	0xff
	.zero		1


	//   ....[145]....
        /*0a04*/ 	.word	0x000086f0
        /*0a08*/ 	.word	0x00000000
        /*0a0c*/ 	.word	0x00000108
        /*0a10*/ 	.short	0x010a
        /*0a12*/ 	.byte	0xff
	.zero		1


	//   ....[146]....
        /*0a14*/ 	.word	0x00008750
        /*0a18*/ 	.word	0x00000000
        /*0a1c*/ 	.word	0x000000e8
        /*0a20*/ 	.short	0x010a
        /*0a22*/ 	.byte	0xff
	.zero		1


	//   ....[147]....
        /*0a24*/ 	.word	0x000087b0
        /*0a28*/ 	.word	0x00000006
        /*0a2c*/ 	.word	0x000000e8
        /*0a30*/ 	.short	0x010a
        /*0a32*/ 	.byte	0xff
	.zero		1


	//   ....[148]....
        /*0a34*/ 	.word	0x00008810
        /*0a38*/ 	.word	0x00000000
        /*0a3c*/ 	.word	0x00000000
        /*0a40*/ 	.short	0x010a
        /*0a42*/ 	.byte	0xff
	.zero		1


	//   ....[149]....
        /*0a44*/ 	.word	0x00008870
        /*0a48*/ 	.word	0x00000000
        /*0a4c*/ 	.word	0x00000000
        /*0a50*/ 	.short	0x010a
        /*0a52*/ 	.byte	0xff
	.zero		1


	//   ....[150]....
        /*0a54*/ 	.word	0x000088c0
        /*0a58*/ 	.word	0x00000000
        /*0a5c*/ 	.word	0x00000110
        /*0a60*/ 	.short	0x010a
        /*0a62*/ 	.byte	0xff
	.zero		1


	//   ....[151]....
        /*0a64*/ 	.word	0x00008910
        /*0a68*/ 	.word	0x00000002
        /*0a6c*/ 	.word	0x000000d0
        /*0a70*/ 	.short	0x010a
        /*0a72*/ 	.byte	0xff
	.zero		1


	//   ....[152]....
        /*0a74*/ 	.word	0x00008960
        /*0a78*/ 	.word	0x0000001b
        /*0a7c*/ 	.word	0x00000130
        /*0a80*/ 	.short	0x010a
        /*0a82*/ 	.byte	0xff
	.zero		1


	//   ....[153]....
        /*0a84*/ 	.word	0x000089b0
        /*0a88*/ 	.word	0x00000002
        /*0a8c*/ 	.word	0x000000d0
        /*0a90*/ 	.short	0x010a
        /*0a92*/ 	.byte	0xff
	.zero		1


	//----- nvinfo : EIATTR_NUM_MBARRIERS
	.align		4
.L_47:
        /*0a94*/ 	.byte	0x03, 0x38
        /*0a96*/ 	.short	0x0032


	//----- nvinfo : EIATTR_EXIT_INSTR_OFFSETS
	.align		4
        /*0a98*/ 	.byte	0x04, 0x1c
        /*0a9a*/ 	.short	(.L_49 - .L_48)


	//   ....[0]....
.L_48:
        /*0a9c*/ 	.word	0x000030f0


	//   ....[1]....
        /*0aa0*/ 	.word	0x000035e0


	//   ....[2]....
        /*0aa4*/ 	.word	0x00003640


	//   ....[3]....
        /*0aa8*/ 	.word	0x000045b0


	//   ....[4]....
        /*0aac*/ 	.word	0x00005580


	//   ....[5]....
        /*0ab0*/ 	.word	0x000055c0


	//   ....[6]....
        /*0ab4*/ 	.word	0x00007b90


	//   ....[7]....
        /*0ab8*/ 	.word	0x00007c10


	//   ....[8]....
        /*0abc*/ 	.word	0x00007c40


	//   ....[9]....
        /*0ac0*/ 	.word	0x00007cb0


	//----- nvinfo : EIATTR_MAX_THREADS
	.align		4
.L_49:
        /*0ac4*/ 	.byte	0x04, 0x05
        /*0ac6*/ 	.short	(.L_51 - .L_50)
.L_50:
        /*0ac8*/ 	.word	0x00000100
        /*0acc*/ 	.word	0x00000001
        /*0ad0*/ 	.word	0x00000001


	//----- nvinfo : EIATTR_CRS_STACK_SIZE
	.align		4
.L_51:
        /*0ad4*/ 	.byte	0x04, 0x1e
        /*0ad6*/ 	.short	(.L_53 - .L_52)
.L_52:
        /*0ad8*/ 	.word	0x00000000


	//----- nvinfo : EIATTR_CBANK_PARAM_SIZE
	.align		4
.L_53:
        /*0adc*/ 	.byte	0x03, 0x19
        /*0ade*/ 	.short	0x0800


	//----- nvinfo : EIATTR_PARAM_CBANK
	.align		4
        /*0ae0*/ 	.byte	0x04, 0x0a
        /*0ae2*/ 	.short	(.L_55 - .L_54)
	.align		4
.L_54:
        /*0ae4*/ 	.word	index@(.nv.constant0._ZN7cutlass13device_kernelINS_4gemm6kernel13GemmUniversalIN4cute5tupleIJiiiiEEENS1_10collective13CollectiveMmaINS1_35MainloopSm100TmaUmmaWarpSpecializedILi13ELi2ELi4ENS5_IJNS4_1CILi1EEENSA_ILi8EEESB_EEEEENS5_IJNSA_ILi64EEESF_SF_EEENS_6half_tENS5_IJlSB_lEEESH_SI_NS4_8TiledMMAINS4_8MMA_AtomIJNS4_20SM100_MMA_F16BF16_SSISH_SH_fLi64ELi64ELNS4_4UMMA5MajorE0ELSN_0ELNSM_7ScaleInE0ELSO_0EEEEEENS4_6LayoutINS5_IJSB_SB_SB_EEENS5_IJNSA_ILi0EEEST_ST_EEEEENS5_IJNS4_10UnderscoreESW_SW_EEEEENS4_23SM90_TMA_LOAD_MULTICASTENS4_14ComposedLayoutINS4_7SwizzleILi3ELi4ELi3EEENS4_18smem_ptr_flag_bitsILi16EEENSR_INS5_IJSC_SF_EEENS5_IJSF_SB_EEEEEEEvNS4_8identityENS4_13SM90_TMA_LOADES18_vS19_EENS_8epilogue10collective18CollectiveEpilogueINS1C_23Sm100TmaWarpSpecializedILi3ELi2ELi16ELb1ELb0EEEJSG_NS5_IJNSR_ISF_SB_EENSR_INSA_ILi32EEESB_EEEEESH_SI_SH_SI_NS1C_6fusion15FusionCallbacksIS1G_NS1L_17LinearCombinationISH_fSH_fLNS_15FloatRoundStyleE2EEESG_S1K_JEEENS4_5SM1004TMEM4LOAD26SM100_TMEM_LOAD_16dp256b4xES1A_NS10_INS11_ILi2ELi4ELi3EEES14_NSR_INS5_IJSC_S1I_EEENS5_IJS1I_SB_EEEEEEENS4_17SM75_U32x4_LDSM_NENS4_14SM90_TMA_STOREES1Z_NS4_17SM90_U32x4_STSM_NENS4_39AutoVectorizingCopyWithAssumedAlignmentILi128EEEEEEvvEEEEvNT_6ParamsE)
        /*0ae8*/ 	.short	0x0380
        /*0aea*/ 	.short	0x0800


	//----- nvinfo : EIATTR_SW_WAR
	.align		4
.L_55:
        /*0aec*/ 	.byte	0x04, 0x36
        /*0aee*/ 	.short	(.L_57 - .L_56)
.L_56:
        /*0af0*/ 	.word	0x00000008
.L_57:


//--------------------- .nv.callgraph             --------------------------
	.section	.nv.callgraph,"",@"SHT_CUDA_CALLGRAPH"
	.align	4
	.sectionentsize	8
	.align		4
        /*0000*/ 	.word	0x00000000
	.align		4
        /*0004*/ 	.word	0xffffffff
	.align		4
        /*0008*/ 	.word	index@(_ZN7cutlass13device_kernelINS_4gemm6kernel13GemmUniversalIN4cute5tupleIJiiiiEEENS1_10collective13CollectiveMmaINS1_35MainloopSm100TmaUmmaWarpSpecializedILi13ELi2ELi4ENS5_IJNS4_1CILi1EEENSA_ILi8EEESB_EEEEENS5_IJNSA_ILi64EEESF_SF_EEENS_6half_tENS5_IJlSB_lEEESH_SI_NS4_8TiledMMAINS4_8MMA_AtomIJNS4_20SM100_MMA_F16BF16_SSISH_SH_fLi64ELi64ELNS4_4UMMA5MajorE0ELSN_0ELNSM_7ScaleInE0ELSO_0EEEEEENS4_6LayoutINS5_IJSB_SB_SB_EEENS5_IJNSA_ILi0EEEST_ST_EEEEENS5_IJNS4_10UnderscoreESW_SW_EEEEENS4_23SM90_TMA_LOAD_MULTICASTENS4_14ComposedLayoutINS4_7SwizzleILi3ELi4ELi3EEENS4_18smem_ptr_flag_bitsILi16EEENSR_INS5_IJSC_SF_EEENS5_IJSF_SB_EEEEEEEvNS4_8identityENS4_13SM90_TMA_LOADES18_vS19_EENS_8epilogue10collective18CollectiveEpilogueINS1C_23Sm100TmaWarpSpecializedILi3ELi2ELi16ELb1ELb0EEEJSG_NS5_IJNSR_ISF_SB_EENSR_INSA_ILi32EEESB_EEEEESH_SI_SH_SI_NS1C_6fusion15FusionCallbacksIS1G_NS1L_17LinearCombinationISH_fSH_fLNS_15FloatRoundStyleE2EEESG_S1K_JEEENS4_5SM1004TMEM4LOAD26SM100_TMEM_LOAD_16dp256b4xES1A_NS10_INS11_ILi2ELi4ELi3EEES14_NSR_INS5_IJSC_S1I_EEENS5_IJS1I_SB_EEEEEEENS4_17SM75_U32x4_LDSM_NENS4_14SM90_TMA_STOREES1Z_NS4_17SM90_U32x4_STSM_NENS4_39AutoVectorizingCopyWithAssumedAlignmentILi128EEEEEEvvEEEEvNT_6ParamsE)
	.align		4
        /*000c*/ 	.word	index@(__assertfail)
	.align		4
        /*0010*/ 	.word	0x00000000
	.align		4
        /*0014*/ 	.word	0xfffffffe
	.align		4
        /*0018*/ 	.word	0x00000000
	.align		4
        /*001c*/ 	.word	0xfffffffd
	.align		4
        /*0020*/ 	.word	0x00000000
	.align		4
        /*0024*/ 	.word	0xfffffffc


//--------------------- .nv.constant4             --------------------------
	.section	.nv.constant4,"a",@progbits
	.align	8
	.align		8
.nv.constant4:
        /*0000*/ 	.dword	__assertfail
	.align		8
        /*0008*/ 	.dword	__unnamed_1
	.align		8
        /*0010*/ 	.dword	__unnamed_2
	.align		8
        /*0018*/ 	.dword	_ZN40_INTERNAL_db85a97d_4_k_cu_00199daa_169284cuda3std3__45__cpo5beginE
	.align		8
        /*0020*/ 	.dword	_ZN40_INTERNAL_db85a97d_4_k_cu_00199daa_169284cuda3std3__45__cpo3endE
	.align		8
        /*0028*/ 	.dword	_ZN40_INTERNAL_db85a97d_4_k_cu_00199daa_169284cuda3std3__45__cpo6cbeginE
	.align		8
        /*0030*/ 	.dword	_ZN40_INTERNAL_db85a97d_4_k_cu_00199daa_169284cuda3std3__45__cpo4cendE
	.align		8
        /*0038*/ 	.dword	_ZN40_INTERNAL_db85a97d_4_k_cu_00199daa_169284cuda3std3__442_GLOBAL__N__db85a97d_4_k_cu_00199daa_169286ignoreE
	.align		8
        /*0040*/ 	.dword	_ZN40_INTERNAL_db85a97d_4_k_cu_00199daa_169284cuda3std3__419piecewise_constructE
	.align		8
        /*0048*/ 	.dword	_ZN40_INTERNAL_db85a97d_4_k_cu_00199daa_169284cuda3std3__48in_placeE
	.align		8
        /*0050*/ 	.dword	_ZN40_INTERNAL_db85a97d_4_k_cu_00199daa_169284cuda3std6ranges3__45__cpo4swapE
	.align		8
        /*0058*/ 	.dword	_ZN40_INTERNAL_db85a97d_4_k_cu_00199daa_169284cuda3std6ranges3__45__cpo9iter_moveE
	.align		8
        /*0060*/ 	.dword	_ZN40_INTERNAL_db85a97d_4_k_cu_00199daa_169284cute7productE
	.align		8
        /*0068*/ 	.dword	_ZN40_INTERNAL_db85a97d_4_k_cu_00199daa_169284cute1_E
	.align		8
        /*0070*/ 	.dword	$str$25
	.align		8
        /*0078*/ 	.dword	$str$26
	.align		8
        /*0080*/ 	.dword	$str$27
	.align		8
        /*0088*/ 	.dword	$str$28


//--------------------- .text._ZN7cutlass13device_kernelINS_4gemm6kernel13GemmUniversalIN4cute5tupleIJiiiiEEENS1_10collective13CollectiveMmaINS1_35MainloopSm100TmaUmmaWarpSpecializedILi13ELi2ELi4ENS5_IJNS4_1CILi1EEENSA_ILi8EEESB_EEEEENS5_IJNSA_ILi64EEESF_SF_EEENS_6half_tENS5_IJlSB_lEEESH_SI_NS4_8TiledMMAINS4_8MMA_AtomIJNS4_20SM100_MMA_F16BF16_SSISH_SH_fLi64ELi64ELNS4_4UMMA5MajorE0ELSN_0ELNSM_7ScaleInE0ELSO_0EEEEEENS4_6LayoutINS5_IJSB_SB_SB_EEENS5_IJNSA_ILi0EEEST_ST_EEEEENS5_IJNS4_10UnderscoreESW_SW_EEEEENS4_23SM90_TMA_LOAD_MULTICASTENS4_14ComposedLayoutINS4_7SwizzleILi3ELi4ELi3EEENS4_18smem_ptr_flag_bitsILi16EEENSR_INS5_IJSC_SF_EEENS5_IJSF_SB_EEEEEEEvNS4_8identityENS4_13SM90_TMA_LOADES18_vS19_EENS_8epilogue10collective18CollectiveEpilogueINS1C_23Sm100TmaWarpSpecializedILi3ELi2ELi16ELb1ELb0EEEJSG_NS5_IJNSR_ISF_SB_EENSR_INSA_ILi32EEESB_EEEEESH_SI_SH_SI_NS1C_6fusion15FusionCallbacksIS1G_NS1L_17LinearCombinationISH_fSH_fLNS_15FloatRoundStyleE2EEESG_S1K_JEEENS4_5SM1004TMEM4LOAD26SM100_TMEM_LOAD_16dp256b4xES1A_NS10_INS11_ILi2ELi4ELi3EEES14_NSR_INS5_IJSC_S1I_EEENS5_IJS1I_SB_EEEEEEENS4_17SM75_U32x4_LDSM_NENS4_14SM90_TMA_STOREES1Z_NS4_17SM90_U32x4_STSM_NENS4_39AutoVectorizingCopyWithAssumedAlignmentILi128EEEEEEvvEEEEvNT_6ParamsE --------------------------
	.section	.text._ZN7cutlass13device_kernelINS_4gemm6kernel13GemmUniversalIN4cute5tupleIJiiiiEEENS1_10collective13CollectiveMmaINS1_35MainloopSm100TmaUmmaWarpSpecializedILi13ELi2ELi4ENS5_IJNS4_1CILi1EEENSA_ILi8EEESB_EEEEENS5_IJNSA_ILi64EEESF_SF_EEENS_6half_tENS5_IJlSB_lEEESH_SI_NS4_8TiledMMAINS4_8MMA_AtomIJNS4_20SM100_MMA_F16BF16_SSISH_SH_fLi64ELi64ELNS4_4UMMA5MajorE0ELSN_0ELNSM_7ScaleInE0ELSO_0EEEEEENS4_6LayoutINS5_IJSB_SB_SB_EEENS5_IJNSA_ILi0EEEST_ST_EEEEENS5_IJNS4_10UnderscoreESW_SW_EEEEENS4_23SM90_TMA_LOAD_MULTICASTENS4_14ComposedLayoutINS4_7SwizzleILi3ELi4ELi3EEENS4_18smem_ptr_flag_bitsILi16EEENSR_INS5_IJSC_SF_EEENS5_IJSF_SB_EEEEEEEvNS4_8identityENS4_13SM90_TMA_LOADES18_vS19_EENS_8epilogue10collective18CollectiveEpilogueINS1C_23Sm100TmaWarpSpecializedILi3ELi2ELi16ELb1ELb0EEEJSG_NS5_IJNSR_ISF_SB_EENSR_INSA_ILi32EEESB_EEEEESH_SI_SH_SI_NS1C_6fusion15FusionCallbacksIS1G_NS1L_17LinearCombinationISH_fSH_fLNS_15FloatRoundStyleE2EEESG_S1K_JEEENS4_5SM1004TMEM4LOAD26SM100_TMEM_LOAD_16dp256b4xES1A_NS10_INS11_ILi2ELi4ELi3EEES14_NSR_INS5_IJSC_S1I_EEENS5_IJS1I_SB_EEEEEEENS4_17SM75_U32x4_LDSM_NENS4_14SM90_TMA_STOREES1Z_NS4_17SM90_U32x4_STSM_NENS4_39AutoVectorizingCopyWithAssumedAlignmentILi128EEEEEEvvEEEEvNT_6ParamsE,"ax",@progbits
	.align	128
.text._ZN7cutlass13device_kernelINS_4gemm6kernel13GemmUniversalIN4cute5tupleIJiiiiEEENS1_10collective13CollectiveMmaINS1_35MainloopSm100TmaUmmaWarpSpecializedILi13ELi2ELi4ENS5_IJNS4_1CILi1EEENSA_ILi8EEESB_EEEEENS5_IJNSA_ILi64EEESF_SF_EEENS_6half_tENS5_IJlSB_lEEESH_SI_NS4_8TiledMMAINS4_8MMA_AtomIJNS4_20SM100_MMA_F16BF16_SSISH_SH_fLi64ELi64ELNS4_4UMMA5MajorE0ELSN_0ELNSM_7ScaleInE0ELSO_0EEEEEENS4_6LayoutINS5_IJSB_SB_SB_EEENS5_IJNSA_ILi0EEEST_ST_EEEEENS5_IJNS4_10UnderscoreESW_SW_EEEEENS4_23SM90_TMA_LOAD_MULTICASTENS4_14ComposedLayoutINS4_7SwizzleILi3ELi4ELi3EEENS4_18smem_ptr_flag_bitsILi16EEENSR_INS5_IJSC_SF_EEENS5_IJSF_SB_EEEEEEEvNS4_8identityENS4_13SM90_TMA_LOADES18_vS19_EENS_8epilogue10collective18CollectiveEpilogueINS1C_23Sm100TmaWarpSpecializedILi3ELi2ELi16ELb1ELb0EEEJSG_NS5_IJNSR_ISF_SB_EENSR_INSA_ILi32EEESB_EEEEESH_SI_SH_SI_NS1C_6fusion15FusionCallbacksIS1G_NS1L_17LinearCombinationISH_fSH_fLNS_15FloatRoundStyleE2EEESG_S1K_JEEENS4_5SM1004TMEM4LOAD26SM100_TMEM_LOAD_16dp256b4xES1A_NS10_INS11_ILi2ELi4ELi3EEES14_NSR_INS5_IJSC_S1I_EEENS5_IJS1I_SB_EEEEEEENS4_17SM75_U32x4_LDSM_NENS4_14SM90_TMA_STOREES1Z_NS4_17SM90_U32x4_STSM_NENS4_39AutoVectorizingCopyWithAssumedAlignmentILi128EEEEEEvvEEEEvNT_6ParamsE:
        .type           _ZN7cutlass13device_kernelINS_4gemm6kernel13GemmUniversalIN4cute5tupleIJiiiiEEENS1_10collective13CollectiveMmaINS1_35MainloopSm100TmaUmmaWarpSpecializedILi13ELi2ELi4ENS5_IJNS4_1CILi1EEENSA_ILi8EEESB_EEEEENS5_IJNSA_ILi64EEESF_SF_EEENS_6half_tENS5_IJlSB_lEEESH_SI_NS4_8TiledMMAINS4_8MMA_AtomIJNS4_20SM100_MMA_F16BF16_SSISH_SH_fLi64ELi64ELNS4_4UMMA5MajorE0ELSN_0ELNSM_7ScaleInE0ELSO_0EEEEEENS4_6LayoutINS5_IJSB_SB_SB_EEENS5_IJNSA_ILi0EEEST_ST_EEEEENS5_IJNS4_10UnderscoreESW_SW_EEEEENS4_23SM90_TMA_LOAD_MULTICASTENS4_14ComposedLayoutINS4_7SwizzleILi3ELi4ELi3EEENS4_18smem_ptr_flag_bitsILi16EEENSR_INS5_IJSC_SF_EEENS5_IJSF_SB_EEEEEEEvNS4_8identityENS4_13SM90_TMA_LOADES18_vS19_EENS_8epilogue10collective18CollectiveEpilogueINS1C_23Sm100TmaWarpSpecializedILi3ELi2ELi16ELb1ELb0EEEJSG_NS5_IJNSR_ISF_SB_EENSR_INSA_ILi32EEESB_EEEEESH_SI_SH_SI_NS1C_6fusion15FusionCallbacksIS1G_NS1L_17LinearCombinationISH_fSH_fLNS_15FloatRoundStyleE2EEESG_S1K_JEEENS4_5SM1004TMEM4LOAD26SM100_TMEM_LOAD_16dp256b4xES1A_NS10_INS11_ILi2ELi4ELi3EEES14_NSR_INS5_IJSC_S1I_EEENS5_IJS1I_SB_EEEEEEENS4_17SM75_U32x4_LDSM_NENS4_14SM90_TMA_STOREES1Z_NS4_17SM90_U32x4_STSM_NENS4_39AutoVectorizingCopyWithAssumedAlignmentILi128EEEEEEvvEEEEvNT_6ParamsE,@function
        .size           _ZN7cutlass13device_kernelINS_4gemm6kernel13GemmUniversalIN4cute5tupleIJiiiiEEENS1_10collective13CollectiveMmaINS1_35MainloopSm100TmaUmmaWarpSpecializedILi13ELi2ELi4ENS5_IJNS4_1CILi1EEENSA_ILi8EEESB_EEEEENS5_IJNSA_ILi64EEESF_SF_EEENS_6half_tENS5_IJlSB_lEEESH_SI_NS4_8TiledMMAINS4_8MMA_AtomIJNS4_20SM100_MMA_F16BF16_SSISH_SH_fLi64ELi64ELNS4_4UMMA5MajorE0ELSN_0ELNSM_7ScaleInE0ELSO_0EEEEEENS4_6LayoutINS5_IJSB_SB_SB_EEENS5_IJNSA_ILi0EEEST_ST_EEEEENS5_IJNS4_10UnderscoreESW_SW_EEEEENS4_23SM90_TMA_LOAD_MULTICASTENS4_14ComposedLayoutINS4_7SwizzleILi3ELi4ELi3EEENS4_18smem_ptr_flag_bitsILi16EEENSR_INS5_IJSC_SF_EEENS5_IJSF_SB_EEEEEEEvNS4_8identityENS4_13SM90_TMA_LOADES18_vS19_EENS_8epilogue10collective18CollectiveEpilogueINS1C_23Sm100TmaWarpSpecializedILi3ELi2ELi16ELb1ELb0EEEJSG_NS5_IJNSR_ISF_SB_EENSR_INSA_ILi32EEESB_EEEEESH_SI_SH_SI_NS1C_6fusion15FusionCallbacksIS1G_NS1L_17LinearCombinationISH_fSH_fLNS_15FloatRoundStyleE2EEESG_S1K_JEEENS4_5SM1004TMEM4LOAD26SM100_TMEM_LOAD_16dp256b4xES1A_NS10_INS11_ILi2ELi4ELi3EEES14_NSR_INS5_IJSC_S1I_EEENS5_IJS1I_SB_EEEEEEENS4_17SM75_U32x4_LDSM_NENS4_14SM90_TMA_STOREES1Z_NS4_17SM90_U32x4_STSM_NENS4_39AutoVectorizingCopyWithAssumedAlignmentILi128EEEEEEvvEEEEvNT_6ParamsE,(.L_x_189 - _ZN7cutlass13device_kernelINS_4gemm6kernel13GemmUniversalIN4cute5tupleIJiiiiEEENS1_10collective13CollectiveMmaINS1_35MainloopSm100TmaUmmaWarpSpecializedILi13ELi2ELi4ENS5_IJNS4_1CILi1EEENSA_ILi8EEESB_EEEEENS5_IJNSA_ILi64EEESF_SF_EEENS_6half_tENS5_IJlSB_lEEESH_SI_NS4_8TiledMMAINS4_8MMA_AtomIJNS4_20SM100_MMA_F16BF16_SSISH_SH_fLi64ELi64ELNS4_4UMMA5MajorE0ELSN_0ELNSM_7ScaleInE0ELSO_0EEEEEENS4_6LayoutINS5_IJSB_SB_SB_EEENS5_IJNSA_ILi0EEEST_ST_EEEEENS5_IJNS4_10UnderscoreESW_SW_EEEEENS4_23SM90_TMA_LOAD_MULTICASTENS4_14ComposedLayoutINS4_7SwizzleILi3ELi4ELi3EEENS4_18smem_ptr_flag_bitsILi16EEENSR_INS5_IJSC_SF_EEENS5_IJSF_SB_EEEEEEEvNS4_8identityENS4_13SM90_TMA_LOADES18_vS19_EENS_8epilogue10collective18CollectiveEpilogueINS1C_23Sm100TmaWarpSpecializedILi3ELi2ELi16ELb1ELb0EEEJSG_NS5_IJNSR_ISF_SB_EENSR_INSA_ILi32EEESB_EEEEESH_SI_SH_SI_NS1C_6fusion15FusionCallbacksIS1G_NS1L_17LinearCombinationISH_fSH_fLNS_15FloatRoundStyleE2EEESG_S1K_JEEENS4_5SM1004TMEM4LOAD26SM100_TMEM_LOAD_16dp256b4xES1A_NS10_INS11_ILi2ELi4ELi3EEES14_NSR_INS5_IJSC_S1I_EEENS5_IJS1I_SB_EEEEEEENS4_17SM75_U32x4_LDSM_NENS4_14SM90_TMA_STOREES1Z_NS4_17SM90_U32x4_STSM_NENS4_39AutoVectorizingCopyWithAssumedAlignmentILi128EEEEEEvvEEEEvNT_6ParamsE)
        .other          _ZN7cutlass13device_kernelINS_4gemm6kernel13GemmUniversalIN4cute5tupleIJiiiiEEENS1_10collective13CollectiveMmaINS1_35MainloopSm100TmaUmmaWarpSpecializedILi13ELi2ELi4ENS5_IJNS4_1CILi1EEENSA_ILi8EEESB_EEEEENS5_IJNSA_ILi64EEESF_SF_EEENS_6half_tENS5_IJlSB_lEEESH_SI_NS4_8TiledMMAINS4_8MMA_AtomIJNS4_20SM100_MMA_F16BF16_SSISH_SH_fLi64ELi64ELNS4_4UMMA5MajorE0ELSN_0ELNSM_7ScaleInE0ELSO_0EEEEEENS4_6LayoutINS5_IJSB_SB_SB_EEENS5_IJNSA_ILi0EEEST_ST_EEEEENS5_IJNS4_10UnderscoreESW_SW_EEEEENS4_23SM90_TMA_LOAD_MULTICASTENS4_14ComposedLayoutINS4_7SwizzleILi3ELi4ELi3EEENS4_18smem_ptr_flag_bitsILi16EEENSR_INS5_IJSC_SF_EEENS5_IJSF_SB_EEEEEEEvNS4_8identityENS4_13SM90_TMA_LOADES18_vS19_EENS_8epilogue10collective18CollectiveEpilogueINS1C_23Sm100TmaWarpSpecializedILi3ELi2ELi16ELb1ELb0EEEJSG_NS5_IJNSR_ISF_SB_EENSR_INSA_ILi32EEESB_EEEEESH_SI_SH_SI_NS1C_6fusion15FusionCallbacksIS1G_NS1L_17LinearCombinationISH_fSH_fLNS_15FloatRoundStyleE2EEESG_S1K_JEEENS4_5SM1004TMEM4LOAD26SM100_TMEM_LOAD_16dp256b4xES1A_NS10_INS11_ILi2ELi4ELi3EEES14_NSR_INS5_IJSC_S1I_EEENS5_IJS1I_SB_EEEEEEENS4_17SM75_U32x4_LDSM_NENS4_14SM90_TMA_STOREES1Z_NS4_17SM90_U32x4_STSM_NENS4_39AutoVectorizingCopyWithAssumedAlignmentILi128EEEEEEvvEEEEvNT_6ParamsE,@"STO_CUDA_ENTRY STV_DEFAULT"
_ZN7cutlass13device_kernelINS_4gemm6kernel13GemmUniversalIN4cute5tupleIJiiiiEEENS1_10collective13CollectiveMmaINS1_35MainloopSm100TmaUmmaWarpSpecializedILi13ELi2ELi4ENS5_IJNS4_1CILi1EEENSA_ILi8EEESB_EEEEENS5_IJNSA_ILi64EEESF_SF_EEENS_6half_tENS5_IJlSB_lEEESH_SI_NS4_8TiledMMAINS4_8MMA_AtomIJNS4_20SM100_MMA_F16BF16_SSISH_SH_fLi64ELi64ELNS4_4UMMA5MajorE0ELSN_0ELNSM_7ScaleInE0ELSO_0EEEEEENS4_6LayoutINS5_IJSB_SB_SB_EEENS5_IJNSA_ILi0EEEST_ST_EEEEENS5_IJNS4_10UnderscoreESW_SW_EEEEENS4_23SM90_TMA_LOAD_MULTICASTENS4_14ComposedLayoutINS4_7SwizzleILi3ELi4ELi3EEENS4_18smem_ptr_flag_bitsILi16EEENSR_INS5_IJSC_SF_EEENS5_IJSF_SB_EEEEEEEvNS4_8identityENS4_13SM90_TMA_LOADES18_vS19_EENS_8epilogue10collective18CollectiveEpilogueINS1C_23Sm100TmaWarpSpecializedILi3ELi2ELi16ELb1ELb0EEEJSG_NS5_IJNSR_ISF_SB_EENSR_INSA_ILi32EEESB_EEEEESH_SI_SH_SI_NS1C_6fusion15FusionCallbacksIS1G_NS1L_17LinearCombinationISH_fSH_fLNS_15FloatRoundStyleE2EEESG_S1K_JEEENS4_5SM1004TMEM4LOAD26SM100_TMEM_LOAD_16dp256b4xES1A_NS10_INS11_ILi2ELi4ELi3EEES14_NSR_INS5_IJSC_S1I_EEENS5_IJS1I_SB_EEEEEEENS4_17SM75_U32x4_LDSM_NENS4_14SM90_TMA_STOREES1Z_NS4_17SM90_U32x4_STSM_NENS4_39AutoVectorizingCopyWithAssumedAlignmentILi128EEEEEEvvEEEEvNT_6ParamsE:
[----:B------:R-:W1:Y:S01]  /*0000*/  LDC R1, c[0x0][0x37c] ;  /* 0x0000df00ff017b82 */ /* 0x000e620000000800 */
[----:B------:R-:W2:Y:S01]  /*0010*/  S2R R55, SR_TID.X ;  /* 0x0000000000377919 */ /* 0x000ea20000002100 */
[----:B------:R-:W3:Y:S01]  /*0020*/  LDCU.64 UR8, c[0x0][0x890] ;  /* 0x00011200ff0877ac */ /* 0x000ee20008000a00 */
[----:B------:R-:W-:Y:S02]  /*0030*/  PRMT R45, RZ, 0x7610, R45 ;  /* 0x00007610ff2d7816 */ /* 0x000fe4000000002d */
[----:B------:R-:W-:Y:S01]  /*0040*/  ELECT P3, URZ, PT ;  /* 0x0000000000ff782f */ /* 0x000fe20003860000 */
[----:B---3--:R-:W-:-:S04]  /*0050*/  UISETP.NE.U32.AND UP0, UPT, UR8, URZ, UPT ;  /* 0x000000ff0800728c */ /* 0x008fc8000bf05070 */
[----:B------:R-:W-:Y:S01]  /*0060*/  UISETP.NE.AND.EX UP0, UPT, UR9, URZ, UPT, UP0 ;  /* 0x000000ff0900728c */ /* 0x000fe2000bf05300 */
[----:B--2---:R-:W-:-:S05]  /*0070*/  SHF.R.U32.HI R46, RZ, 0x5, R55 ;  /* 0x00000005ff2e7819 */ /* 0x004fca0000011637 */
[----:B------:R-:W2:Y:S02]  /*0080*/  SHFL.IDX PT, R0, R46, RZ, 0x1f ;  /* 0x00001fff2e007589 */ /* 0x000ea400000e0000 */
[----:B--2---:R-:W-:Y:S01]  /*0090*/  R2UR UR22, R0 ;  /* 0x00000000001672ca */ /* 0x004fe200000e0000 */
[----:B-1----:R-:W-:-:S14]  /*00a0*/  BRA.U UP0, `(.L_x_0) ;  /* 0x0000000100307547 */ /* 0x002fdc000b800000 */
[----:B------:R-:W1:Y:S02]  /*00b0*/  LDCU.64 UR4, c[0x0][0x888] ;  /* 0x00011100ff0477ac */ /* 0x000e640008000a00 */
[----:B-1----:R-:W-:-:S04]  /*00c0*/  UISETP.NE.U32.AND UP0, UPT, UR4, URZ, UPT ;  /* 0x000000ff0400728c */ /* 0x002fc8000bf05070 */
[----:B------:R-:W-:-:S09]  /*00d0*/  UISETP.NE.AND.EX UP0, UPT, UR5, URZ, UPT, UP0 ;  /* 0x000000ff0500728c */ /* 0x000fd2000bf05300 */
[----:B------:R-:W-:Y:S05]  /*00e0*/  BRA.U !UP0, `(.L_x_1) ;  /* 0x0000000108147547 */ /* 0x000fea000b800000 */
[----:B------:R-:W1:Y:S01]  /*00f0*/  LDC.64 R26, c[0x0][0x888] ;  /* 0x00022200ff1a7b82 */ /* 0x000e620000000a00 */
[----:B------:R-:W1:Y:S02]  /*0100*/  LDCU.64 UR4, c[0x0][0x358] ;  /* 0x00006b00ff0477ac */ /* 0x000e640008000a00 */
[----:B-1----:R1:W5:Y:S01]  /*0110*/  LDG.E R26, desc[UR4][R26.64] ;  /* 0x000000041a1a7981 */ /* 0x002362000c1e1900 */
[----:B------:R-:W-:Y:S01]  /*0120*/  HFMA2 R45, -RZ, RZ, 0, 5.9604644775390625e-08 ;  /* 0x00000001ff2d7431 */ /* 0x000fe200000001ff */
[----:B------:R-:W-:Y:S05]  /*0130*/  BRA `(.L_x_0) ;  /* 0x00000000000c7947 */ /* 0x000fea0003800000 */
.L_x_1:
[----:B------:R-:W1:Y:S01]  /*0140*/  LDCU UR4, c[0x0][0x880] ;  /* 0x00011000ff0477ac */ /* 0x000e620008000800 */
[----:B------:R-:W-:Y:S01]  /*0150*/  HFMA2 R45, -RZ, RZ, 0, 5.9604644775390625e-08 ;  /* 0x00000001ff2d7431 */ /* 0x000fe200000001ff */
[----:B-1----:R-:W-:-:S07]  /*0160*/  MOV R26, UR4 ;  /* 0x00000004001a7c02 */ /* 0x002fce0008000f00 */
.L_x_0:
[----:B------:R-:W2:Y:S02]  /*0170*/  LDCU.64 UR4, c[0x0][0x8b0] ;  /* 0x00011600ff0477ac */ /* 0x000ea40008000a00 */
[----:B--2---:R-:W-:-:S04]  /*0180*/  UISETP.NE.U32.AND UP0, UPT, UR4, URZ, UPT ;  /* 0x000000ff0400728c */ /* 0x004fc8000bf05070 */
[----:B------:R-:W-:-:S09]  /*0190*/  UISETP.NE.AND.EX UP0, UPT, UR5, URZ, UPT, UP0 ;  /* 0x000000ff0500728c */ /* 0x000fd2000bf05300 */
[----:B------:R-:W-:Y:S05]  /*01a0*/  BRA.U UP0, `(.L_x_2) ;  /* 0x0000000100287547 */ /* 0x000fea000b800000 */
[----:B------:R-:W2:Y:S02]  /*01b0*/  LDCU.64 UR4, c[0x0][0x8a8] ;  /* 0x00011500ff0477ac */ /* 0x000ea40008000a00 */
[----:B--2---:R-:W-:-:S04]  /*01c0*/  UISETP.NE.U32.AND UP0, UPT, UR4, URZ, UPT ;  /* 0x000000ff0400728c */ /* 0x004fc8000bf05070 */
[----:B------:R-:W-:-:S09]  /*01d0*/  UISETP.NE.AND.EX UP0, UPT, UR5, URZ, UPT, UP0 ;  /* 0x000000ff0500728c */ /* 0x000fd2000bf05300 */
[----:B------:R-:W-:Y:S05]  /*01e0*/  BRA.U !UP0, `(.L_x_3) ;  /* 0x0000000108107547 */ /* 0x000fea000b800000 */
[----:B------:R-:W2:Y:S01]  /*01f0*/  LDC.64 R24, c[0x0][0x8a8] ;  /* 0x00022a00ff187b82 */ /* 0x000ea20000000a00 */
[----:B------:R-:W2:Y:S02]  /*0200*/  LDCU.64 UR4, c[0x0][0x358] ;  /* 0x00006b00ff0477ac */ /* 0x000ea40008000a00 */
[----:B--2---:R2:W5:Y:S01]  /*0210*/  LDG.E R24, desc[UR4][R24.64] ;  /* 0x0000000418187981 */ /* 0x004562000c1e1900 */
[----:B------:R-:W-:Y:S05]  /*0220*/  BRA `(.L_x_2) ;  /* 0x0000000000087947 */ /* 0x000fea0003800000 */
.L_x_3:
[----:B------:R-:W2:Y:S02]  /*0230*/  LDCU UR4, c[0x0][0x8a0] ;  /* 0x00011400ff0477ac */ /* 0x000ea40008000800 */
[----:B--2---:R-:W-:Y:S02]  /*0240*/  MOV R24, UR4 ;  /* 0x0000000400187c02 */ /* 0x004fe40008000f00 */
.L_x_2:
[----:B------:R-:W-:Y:S01]  /*0250*/  IMAD.U32 R0, RZ, RZ, UR22 ;  /* 0x00000016ff007e24 */ /* 0x000fe2000f8e00ff */
[----:B------:R-:W-:Y:S04]  /*0260*/  BSSY.RECONVERGENT B0, `(.L_x_4) ;  /* 0x000000c000007945 */ /* 0x000fe80003800200 */
[C---:B------:R-:W-:Y:S02]  /*0270*/  ISETP.NE.OR P1, PT, R0.reuse, 0x1, !P3 ;  /* 0x000000010000780c */ /* 0x040fe40005f25670 */
[----:B------:R-:W-:-:S11]  /*0280*/  ISETP.NE.OR P0, PT, R0, 0x3, !P3 ;  /* 0x000000030000780c */ /* 0x000fd60005f05670 */
[----:B------:R-:W-:Y:S05]  /*0290*/  @P1 BRA `(.L_x_5) ;  /* 0x0000000000201947 */ /* 0x000fea0003800000 */
[----:B------:R-:W3:Y:S02]  /*02a0*/  LDCU.64 UR4, c[0x0][0x348] ;  /* 0x00006900ff0477ac */ /* 0x000ee40008000a00 */
[----:B---3--:R-:W-:Y:S02]  /*02b0*/  UIADD3 UR6, UP1, UPT, UR4, 0x80, URZ ;  /* 0x0000008004067890 */ /* 0x008fe4000ff3e0ff */
[----:B------:R-:W-:Y:S02]  /*02c0*/  UIADD3 UR4, UP0, UPT, UR4, 0x180, URZ ;  /* 0x0000018004047890 */ /* 0x000fe4000ff1e0ff */
[----:B------:R-:W-:Y:S02]  /*02d0*/  UIADD3.X UR7, UPT, UPT, URZ, UR5, URZ, UP1, !UPT ;  /* 0x00000005ff077290 */ /* 0x000fe40008ffe4ff */
[----:B------:R-:W-:-:S07]  /*02e0*/  UIADD3.X UR5, UPT, UPT, URZ, UR5, URZ, UP0, !UPT ;  /* 0x00000005ff057290 */ /* 0x000fce00087fe4ff */
[----:B------:R3:W-:Y:S02]  /*02f0*/  UTMACCTL.PF [UR6] ;  /* 0x00000000060079b9 */ /* 0x0007e40008040000 */
[----:B------:R3:W-:Y:S02]  /*0300*/  UTMACCTL.PF [UR4] ;  /* 0x00000000040079b9 */ /* 0x0007e40008040000 */
[----:B---3--:R-:W-:Y:S01]  /*0310*/  NOP ;  /* 0x0000000000007918 */ /* 0x008fe20000000000 */
.L_x_5:
[----:B------:R-:W-:Y:S05]  /*0320*/  BSYNC.RECONVERGENT B0 ;  /* 0x0000000000007941 */ /* 0x000fea0003800200 */
.L_x_4:
[----:B------:R-:W-:Y:S04]  /*0330*/  BSSY.RECONVERGENT B0, `(.L_x_6) ;  /* 0x000000a000007945 */ /* 0x000fe80003800200 */
        /* <DEDUP_REMOVED lines=9> */
.L_x_7:
[----:B------:R-:W-:Y:S05]  /*03d0*/  BSYNC.RECONVERGENT B0 ;  /* 0x0000000000007941 */ /* 0x000fea0003800200 */
.L_x_6:
[----:B------:R-:W3:Y:S01]  /*03e0*/  LDCU.64 UR4, c[0x0][0x888] ;  /* 0x00011100ff0477ac */ /* 0x000ee20008000a00 */
[----:B------:R-:W-:Y:S02]  /*03f0*/  UISETP.EQ.U32.AND UP1, UPT, UR8, URZ, UPT ;  /* 0x000000ff0800728c */ /* 0x000fe4000bf22070 */
[----:B------:R-:W-:Y:S02]  /*0400*/  UPLOP3.LUT UP3, UPT, UPT, UPT, UPT, 0x80, 0x8 ;  /* 0x000000000008789c */ /* 0x000fe40003f6f070 */
[----:B---3--:R-:W-:-:S04]  /*0410*/  UISETP.NE.U32.AND UP0, UPT, UR4, URZ, UPT ;  /* 0x000000ff0400728c */ /* 0x008fc8000bf05070 */
[----:B------:R-:W-:-:S04]  /*0420*/  UISETP.NE.AND.EX UP0, UPT, UR5, URZ, UPT, UP0 ;  /* 0x000000ff0500728c */ /* 0x000fc8000bf05300 */
[----:B------:R-:W-:-:S04]  /*0430*/  UISETP.EQ.OR.EX UP2, UPT, UR9, URZ, !UP0, UP1 ;  /* 0x000000ff0900728c */ /* 0x000fc8000c742710 */
[----:B------:R-:W-:-:S06]  /*0440*/  UP2UR UR4, UPR, URZ, 0x4 ;  /* 0x00000004ff047883 */ /* 0x000fcc0008000000 */
[----:B------:R-:W-:Y:S01]  /*0450*/  MOV R49, UR4 ;  /* 0x0000000400317c02 */ /* 0x000fe20008000f00 */
[----:B------:R-:W-:Y:S06]  /*0460*/  BRA.U !UP2, `(.L_x_8) ;  /* 0x000000010a207547 */ /* 0x000fec000b800000 */
[----:B------:R-:W-:Y:S01]  /*0470*/  UISETP.NE.U32.AND UP1, UPT, UR8, URZ, UPT ;  /* 0x000000ff0800728c */ /* 0x000fe2000bf25070 */
[----:B-----5:R-:W-:Y:S01]  /*0480*/  FSETP.NEU.AND P0, PT, R26, RZ, PT ;  /* 0x000000ff1a00720b */ /* 0x020fe20003f0d000 */
[----:B------:R-:W-:Y:S02]  /*0490*/  USEL UR4, URZ, 0xffffffff, UP0 ;  /* 0xffffffffff047887 */ /* 0x000fe40008000000 */
[----:B------:R-:W-:-:S10]  /*04a0*/  UISETP.NE.AND.EX UP1, UPT, UR9, URZ, UPT, UP1 ;  /* 0x000000ff0900728c */ /* 0x000fd4000bf25310 */
[----:B------:R-:W-:Y:S01]  /*04b0*/  VOTEU.ANY UP0, P0 ;  /* 0x0000000000ff7886 */ /* 0x000fe20000000100 */
[----:B------:R-:W-:-:S04]  /*04c0*/  @!UP1 USEL UR4, URZ, 0xffffffff, UP0 ;  /* 0xffffffffff049887 */ /* 0x000fc80008000000 */
[----:B------:R-:W-:-:S04]  /*04d0*/  ULOP3.LUT UR4, UR4, 0x1, URZ, 0xc0, !UPT ;  /* 0x0000000104047892 */ /* 0x000fc8000f8ec0ff */
[----:B------:R-:W-:-:S11]  /*04e0*/  UISETP.NE.U32.AND UP3, UPT, UR4, 0x1, UPT ;  /* 0x000000010400788c */ /* 0x000fd6000bf65070 */
.L_x_8:
[----:B------:R-:W3:Y:S01]  /*04f0*/  SHFL.IDX PT, R2, R46, RZ, 0x1f ;  /* 0x00001fff2e027589 */ /* 0x000ee200000e0000 */
[----:B------:R-:W-:-:S04]  /*0500*/  UISETP.NE.AND UP0, UPT, UR22, 0x2, UPT ;  /* 0x000000021600788c */ /* 0x000fc8000bf05270 */
[----:B------:R-:W-:Y:S01]  /*0510*/  USEL UR37, URZ, 0x1, UP0 ;  /* 0x00000001ff257887 */ /* 0x000fe20008000000 */
[----:B---3--:R-:W-:-:S13]  /*0520*/  ISETP.NE.AND P0, PT, R2, RZ, PT ;  /* 0x000000ff0200720c */ /* 0x008fda0003f05270 */
[----:B------:R-:W-:Y:S05]  /*0530*/  @P0 BRA `(.L_x_9) ;  /* 0x0000000000ac0947 */ /* 0x000fea0003800000 */
[----:B------:R-:W-:Y:S01]  /*0540*/  ELECT P0, URZ, PT ;  /* 0x0000000000ff782f */ /* 0x000fe20003800000 */
[----:B------:R-:W-:-:S12]  /*0550*/  BSSY.RECONVERGENT B0, `(.L_x_9) ;  /* 0x0000029000007945 */ /* 0x000fd80003800200 */
[----:B------:R-:W-:Y:S05]  /*0560*/  @!P0 BRA `(.L_x_10) ;  /* 0x00000000009c8947 */ /* 0x000fea0003800000 */
[----:B------:R-:W3:Y:S01]  /*0570*/  S2UR UR4, SR_CgaCtaId ;  /* 0x00000000000479c3 */ /* 0x000ee20000008800 */
[----:B------:R-:W-:Y:S01]  /*0580*/  UMOV UR5, 0x400 ;  /* 0x0000040000057882 */ /* 0x000fe20000000000 */
[----:B------:R-:W-:Y:S01]  /*0590*/  UMOV UR8, 0x1 ;  /* 0x0000000100087882 */ /* 0x000fe20000000000 */
[----:B------:R-:W-:Y:S01]  /*05a0*/  UMOV UR6, 0x8 ;  /* 0x0000000800067882 */ /* 0x000fe20000000000 */
[----:B------:R-:W-:-:S04]  /*05b0*/  UIADD3 UR8, UPT, UPT, -UR8, 0x100000, URZ ;  /* 0x0010000008087890 */ /* 0x000fc8000fffe1ff */
[----:B------:R-:W-:Y:S02]  /*05c0*/  USHF.L.U32 UR9, UR8, 0xb, URZ ;  /* 0x0000000b08097899 */ /* 0x000fe400080006ff */
[----:B------:R-:W-:Y:S02]  /*05d0*/  USHF.L.U32 UR8, UR8, 0x1, URZ ;  /* 0x0000000108087899 */ /* 0x000fe400080006ff */
[----:B------:R-:W-:-:S04]  /*05e0*/  UIADD3 UR6, UPT, UPT, -UR6, 0x100000, URZ ;  /* 0x0010000006067890 */ /* 0x000fc8000fffe1ff */
[----:B------:R-:W-:Y:S02]  /*05f0*/  USHF.L.U32 UR7, UR6, 0xb, URZ ;  /* 0x0000000b06077899 */ /* 0x000fe400080006ff */
[----:B------:R-:W-:Y:S02]  /*0600*/  USHF.L.U32 UR6, UR6, 0x1, URZ ;  /* 0x0000000106067899 */ /* 0x000fe400080006ff */
[----:B---3--:R-:W-:Y:S01]  /*0610*/  ULEA UR4, UR4, UR5, 0x18 ;  /* 0x0000000504047291 */ /* 0x008fe2000f8ec0ff */
[----:B------:R-:W3:Y:S11]  /*0620*/  FENCE.VIEW.ASYNC.S ;  /* 0x00000000000073c6 */ /* 0x000ef60000000000 */
[----:B---3--:R3:W4:Y:S01]  /*0630*/  SYNCS.EXCH.64 URZ, [UR4], UR8 ;  /* 0x0000000804ff75b2 */ /* 0x0087220008000100 */
[----:B------:R3:W1:Y:S01]  /*0640*/  SYNCS.EXCH.64 URZ, [UR4+0x68], UR6 ;  /* 0x0000680604ff75b2 */ /* 0x0006620008000100 */
        /* <DEDUP_REMOVED lines=23> */
[----:B------:R3:W1:Y:S02]  /*07c0*/  SYNCS.EXCH.64 URZ, [UR4+0xc8], UR6 ;  /* 0x0000c80604ff75b2 */ /* 0x0006640008000100 */
[----:B---34-:R-:W-:Y:S01]  /*07d0*/  NOP ;  /* 0x0000000000007918 */ /* 0x018fe20000000000 */
.L_x_10:
[----:B------:R-:W-:Y:S05]  /*07e0*/  BSYNC.RECONVERGENT B0 ;  /* 0x0000000000007941 */ /* 0x000fea0003800200 */
.L_x_9:
[----:B------:R-:W3:Y:S01]  /*07f0*/  SHFL.IDX PT, R2, R46, RZ, 0x1f ;  /* 0x00001fff2e027589 */ /* 0x000ee200000e0000 */
[----:B------:R-:W-:Y:S01]  /*0800*/  NOP ;  /* 0x0000000000007918 */ /* 0x000fe20000000000 */
[----:B---3--:R-:W-:-:S13]  /*0810*/  ISETP.NE.AND P0, PT, R2, 0x1, PT ;  /* 0x000000010200780c */ /* 0x008fda0003f05270 */
[----:B------:R-:W-:Y:S05]  /*0820*/  @P0 BRA `(.L_x_11) ;  /* 0x0000000000500947 */ /* 0x000fea0003800000 */
        /* <DEDUP_REMOVED lines=9> */
[----:B------:R-:W-:Y:S01]  /*08c0*/  USHF.L.U32 UR6, UR6, 0x1, URZ ;  /* 0x0000000106067899 */ /* 0x000fe200080006ff */
[----:B------:R-:W-:Y:S01]  /*08d0*/  ELECT P0, URZ, PT ;  /* 0x0000000000ff782f */ /* 0x000fe20003800000 */
[----:B---3--:R-:W-:Y:S01]  /*08e0*/  ULEA UR4, UR4, UR5, 0x18 ;  /* 0x0000000504047291 */ /* 0x008fe2000f8ec0ff */
[----:B------:R-:W3:Y:S11]  /*08f0*/  FENCE.VIEW.ASYNC.S ;  /* 0x00000000000073c6 */ /* 0x000ef60000000000 */
[----:B---3--:R3:W4:Y:S01]  /*0900*/  SYNCS.EXCH.64 URZ, [UR4+0xd0], UR8 ;  /* 0x0000d00804ff75b2 */ /* 0x0087220008000100 */
[----:B------:R3:W1:Y:S01]  /*0910*/  SYNCS.EXCH.64 URZ, [UR4+0xe8], UR6 ;  /* 0x0000e80604ff75b2 */ /* 0x0006620008000100 */
[----:B------:R3:W1:Y:S01]  /*0920*/  SYNCS.EXCH.64 URZ, [UR4+0xd8], UR8 ;  /* 0x0000d80804ff75b2 */ /* 0x0006620008000100 */
[----:B------:R3:W1:Y:S01]  /*0930*/  SYNCS.EXCH.64 URZ, [UR4+0xf0], UR6 ;  /* 0x0000f00604ff75b2 */ /* 0x0006620008000100 */
[----:B------:R3:W1:Y:S01]  /*0940*/  SYNCS.EXCH.64 URZ, [UR4+0xe0], UR8 ;  /* 0x0000e00804ff75b2 */ /* 0x0006620008000100 */
[----:B------:R3:W1:Y:S01]  /*0950*/  SYNCS.EXCH.64 URZ, [UR4+0xf8], UR6 ;  /* 0x0000f80604ff75b2 */ /* 0x0006620008000100 */
[----:B------:R-:W-:Y:S01]  /*0960*/  NOP ;  /* 0x0000000000007918 */ /* 0x000fe20000000000 */
.L_x_11:
[----:B------:R-:W2:Y:S01]  /*0970*/  SHFL.IDX PT, R2, R46, RZ, 0x1f ;  /* 0x00001fff2e027589 */ /* 0x000ea200000e0000 */
[----:B------:R-:W-:Y:S01]  /*0980*/  NOP ;  /* 0x0000000000007918 */ /* 0x000fe20000000000 */
[----:B--2---:R-:W-:-:S13]  /*0990*/  ISETP.NE.AND P0, PT, R2, 0x3, PT ;  /* 0x000000030200780c */ /* 0x004fda0003f05270 */
[----:B------:R-:W-:Y:S05]  /*09a0*/  @P0 BRA `(.L_x_12) ;  /* 0x0000000000300947 */ /* 0x000fea0003800000 */
[----:B---3--:R-:W2:Y:S01]  /*09b0*/  S2UR UR6, SR_CgaCtaId ;  /* 0x00000000000679c3 */ /* 0x008ea20000008800 */
[----:B------:R-:W-:Y:S01]  /*09c0*/  UMOV UR4, 0x400 ;  /* 0x0000040000047882 */ /* 0x000fe20000000000 */
[----:B------:R-:W-:Y:S01]  /*09d0*/  UMOV UR5, 0x20 ;  /* 0x0000002000057882 */ /* 0x000fe20000000000 */
[----:B------:R-:W-:Y:S01]  /*09e0*/  ELECT P0, URZ, PT ;  /* 0x0000000000ff782f */ /* 0x000fe20003800000 */
[----:B--2---:R-:W-:Y:S02]  /*09f0*/  ULEA UR6, UR6, UR4, 0x18 ;  /* 0x0000000406067291 */ /* 0x004fe4000f8ec0ff */
[----:B------:R-:W-:-:S04]  /*0a00*/  UIADD3 UR4, UPT, UPT, -UR5, 0x100000, URZ ;  /* 0x0010000005047890 */ /* 0x000fc8000fffe1ff */
[----:B------:R-:W-:Y:S02]  /*0a10*/  USHF.L.U32 UR5, UR4, 0xb, URZ ;  /* 0x0000000b04057899 */ /* 0x000fe400080006ff */
[----:B------:R-:W-:Y:S01]  /*0a20*/  USHF.L.U32 UR4, UR4, 0x1, URZ ;  /* 0x0000000104047899 */ /* 0x000fe200080006ff */
[----:B------:R-:W2:Y:S11]  /*0a30*/  FENCE.VIEW.ASYNC.S ;  /* 0x00000000000073c6 */ /* 0x000eb60000000000 */
[----:B--2---:R2:W3:Y:S01]  /*0a40*/  SYNCS.EXCH.64 URZ, [UR6+0x100], UR4 ;  /* 0x0001000406ff75b2 */ /* 0x0044e20008000100 */
[----:B------:R2:W1:Y:S01]  /*0a50*/  SYNCS.EXCH.64 URZ, [UR6+0x108], UR4 ;  /* 0x0001080406ff75b2 */ /* 0x0004620008000100 */
[----:B------:R-:W-:Y:S01]  /*0a60*/  NOP ;  /* 0x0000000000007918 */ /* 0x000fe20000000000 */
.L_x_12:
[----:B------:R-:W4:Y:S01]  /*0a70*/  SHFL.IDX PT, R2, R46, RZ, 0x1f ;  /* 0x00001fff2e027589 */ /* 0x000f2200000e0000 */
[----:B------:R-:W-:Y:S01]  /*0a80*/  NOP ;  /* 0x0000000000007918 */ /* 0x000fe20000000000 */
[----:B----4-:R-:W-:-:S13]  /*0a90*/  ISETP.NE.AND P0, PT, R2, 0x4, PT ;  /* 0x000000040200780c */ /* 0x010fda0003f05270 */
[----:B------:R-:W-:Y:S05]  /*0aa0*/  @P0 BRA `(.L_x_13) ;  /* 0x00000000004c0947 */ /* 0x000fea0003800000 */
[----:B--23--:R-:W2:Y:S01]  /*0ab0*/  S2UR UR6, SR_CgaCtaId ;  /* 0x00000000000679c3 */ /* 0x00cea20000008800 */
[----:B------:R-:W-:Y:S01]  /*0ac0*/  UMOV UR4, 0x720 ;  /* 0x0000072000047882 */ /* 0x000fe20000000000 */
[----:B------:R-:W-:Y:S01]  /*0ad0*/  UMOV UR5, 0x400 ;  /* 0x0000040000057882 */ /* 0x000fe20000000000 */
[----:B------:R-:W-:Y:S01]  /*0ae0*/  USEL UR4, UR4, 0x620, UP3 ;  /* 0x0000062004047887 */ /* 0x000fe20009800000 */
[----:B------:R-:W-:Y:S01]  /*0af0*/  UMOV UR8, 0x1 ;  /* 0x0000000100087882 */ /* 0x000fe20000000000 */
[----:B------:R-:W-:Y:S01]  /*0b00*/  ELECT P0, URZ, PT ;  /* 0x0000000000ff782f */ /* 0x000fe20003800000 */
[----:B------:R-:W-:-:S04]  /*0b10*/  UIADD3 UR8, UPT, UPT, -UR8, 0x100000, URZ ;  /* 0x0010000008087890 */ /* 0x000fc8000fffe1ff */
[----:B------:R-:W-:Y:S02]  /*0b20*/  USHF.L.U32 UR9, UR8, 0xb, URZ ;  /* 0x0000000b08097899 */ /* 0x000fe400080006ff */
[----:B------:R-:W-:Y:S02]  /*0b30*/  USHF.L.U32 UR8, UR8, 0x1, URZ ;  /* 0x0000000108087899 */ /* 0x000fe400080006ff */
[----:B--2---:R-:W-:Y:S02]  /*0b40*/  ULEA UR6, UR6, UR5, 0x18 ;  /* 0x0000000506067291 */ /* 0x004fe4000f8ec0ff */
[----:B------:R-:W-:-:S04]  /*0b50*/  UIADD3 UR4, UPT, UPT, -UR4, 0x100000, URZ ;  /* 0x0010000004047890 */ /* 0x000fc8000fffe1ff */
[----:B------:R-:W-:Y:S02]  /*0b60*/  USHF.L.U32 UR5, UR4, 0xb, URZ ;  /* 0x0000000b04057899 */ /* 0x000fe400080006ff */
[----:B------:R-:W-:Y:S01]  /*0b70*/  USHF.L.U32 UR4, UR4, 0x1, URZ ;  /* 0x0000000104047899 */ /* 0x000fe200080006ff */
[----:B------:R-:W2:Y:S03]  /*0b80*/  FENCE.VIEW.ASYNC.S ;  /* 0x00000000000073c6 */ /* 0x000ea60000000000 */
[----:B--2---:R4:W2:Y:S08]  /*0b90*/  SYNCS.EXCH.64 URZ, [UR6+0x110], UR8 ;  /* 0x0001100806ff75b2 */ /* 0x0048b00008000100 */
[----:B------:R4:W3:Y:S01]  /*0ba0*/  SYNCS.EXCH.64 URZ, [UR6+0x120], UR4 ;  /* 0x0001200406ff75b2 */ /* 0x0008e20008000100 */
[----:B------:R4:W1:Y:S01]  /*0bb0*/  SYNCS.EXCH.64 URZ, [UR6+0x118], UR8 ;  /* 0x0001180806ff75b2 */ /* 0x0008620008000100 */
[----:B------:R4:W1:Y:S02]  /*0bc0*/  SYNCS.EXCH.64 URZ, [UR6+0x128], UR4 ;  /* 0x0001280406ff75b2 */ /* 0x0008640008000100 */
[----:B----4-:R-:W-:Y:S01]  /*0bd0*/  NOP ;  /* 0x0000000000007918 */ /* 0x010fe20000000000 */
.L_x_13:
[----:B------:R-:W4:Y:S01]  /*0be0*/  SHFL.IDX PT, R2, R46, RZ, 0x1f ;  /* 0x00001fff2e027589 */ /* 0x000f2200000e0000 */
[----:B------:R-:W-:Y:S01]  /*0bf0*/  NOP ;  /* 0x0000000000007918 */ /* 0x000fe20000000000 */
[----:B----4-:R-:W-:-:S13]  /*0c00*/  ISETP.NE.AND P0, PT, R2, 0x5, PT ;  /* 0x000000050200780c */ /* 0x010fda0003f05270 */
[----:B------:R-:W-:Y:S05]  /*0c10*/  @P0 BRA `(.L_x_14) ;  /* 0x0000000000580947 */ /* 0x000fea0003800000 */
[----:B--23--:R-:W2:Y:S01]  /*0c20*/  S2UR UR4, SR_CgaCtaId ;  /* 0x00000000000479c3 */ /* 0x00cea20000008800 */
        /* <DEDUP_REMOVED lines=10> */
[----:B--2---:R-:W-:Y:S01]  /*0cd0*/  ULEA UR4, UR4, UR5, 0x18 ;  /* 0x0000000504047291 */ /* 0x004fe2000f8ec0ff */
[----:B------:R-:W2:Y:S11]  /*0ce0*/  FENCE.VIEW.ASYNC.S ;  /* 0x00000000000073c6 */ /* 0x000eb60000000000 */
[----:B--2---:R4:W2:Y:S01]  /*0cf0*/  SYNCS.EXCH.64 URZ, [UR4+0x130], UR8 ;  /* 0x0001300804ff75b2 */ /* 0x0048a20008000100 */
[----:B------:R4:W3:Y:S01]  /*0d00*/  SYNCS.EXCH.64 URZ, [UR4+0x150], UR6 ;  /* 0x0001500604ff75b2 */ /* 0x0008e20008000100 */
[----:B------:R4:W1:Y:S01]  /*0d10*/  SYNCS.EXCH.64 URZ, [UR4+0x138], UR8 ;  /* 0x0001380804ff75b2 */ /* 0x0008620008000100 */
[----:B------:R4:W1:Y:S01]  /*0d20*/  SYNCS.EXCH.64 URZ, [UR4+0x158], UR6 ;  /* 0x0001580604ff75b2 */ /* 0x0008620008000100 */
[----:B------:R4:W1:Y:S01]  /*0d30*/  SYNCS.EXCH.64 URZ, [UR4+0x140], UR8 ;  /* 0x0001400804ff75b2 */ /* 0x0008620008000100 */
[----:B------:R4:W1:Y:S01]  /*0d40*/  SYNCS.EXCH.64 URZ, [UR4+0x160], UR6 ;  /* 0x0001600604ff75b2 */ /* 0x0008620008000100 */
[----:B------:R4:W1:Y:S01]  /*0d50*/  SYNCS.EXCH.64 URZ, [UR4+0x148], UR8 ;  /* 0x0001480804ff75b2 */ /* 0x0008620008000100 */
[----:B------:R4:W1:Y:S02]  /*0d60*/  SYNCS.EXCH.64 URZ, [UR4+0x168], UR6 ;  /* 0x0001680604ff75b2 */ /* 0x0008640008000100 */
[----:B----4-:R-:W-:Y:S01]  /*0d70*/  NOP ;  /* 0x0000000000007918 */ /* 0x010fe20000000000 */
.L_x_14:
[----:B------:R-:W4:Y:S01]  /*0d80*/  SHFL.IDX PT, R2, R46, RZ, 0x1f ;  /* 0x00001fff2e027589 */ /* 0x000f2200000e0000 */
[----:B------:R-:W1:Y:S01]  /*0d90*/  S2UR UR54, SR_CgaCtaId ;  /* 0x00000000003679c3 */ /* 0x000e620000008800 */
[----:B------:R-:W-:Y:S01]  /*0da0*/  NOP ;  /* 0x0000000000007918 */ /* 0x000fe20000000000 */
[----:B----4-:R-:W-:-:S13]  /*0db0*/  ISETP.NE.AND P0, PT, R2, 0x3, PT ;  /* 0x000000030200780c */ /* 0x010fda0003f05270 */
[----:B-1----:R-:W-:Y:S05]  /*0dc0*/  @P0 BRA `(.L_x_15) ;  /* 0x0000000000340947 */ /* 0x002fea0003800000 */
[----:B--23--:R-:W-:Y:S01]  /*0dd0*/  UMOV UR4, 0x400 ;  /* 0x0000040000047882 */ /* 0x00cfe20000000000 */
[----:B------:R-:W-:Y:S01]  /*0de0*/  UMOV UR6, 0x20 ;  /* 0x0000002000067882 */ /* 0x000fe20000000000 */
[----:B------:R-:W-:Y:S02]  /*0df0*/  ULEA UR4, UR54, UR4, 0x18 ;  /* 0x0000000436047291 */ /* 0x000fe4000f8ec0ff */
[----:B------:R-:W-:-:S04]  /*0e00*/  UIADD3 UR6, UPT, UPT, -UR6, 0x100000, URZ ;  /* 0x0010000006067890 */ /* 0x000fc8000fffe1ff */
[----:B------:R-:W-:Y:S02]  /*0e10*/  USHF.L.U32 UR7, UR6, 0xb, URZ ;  /* 0x0000000b06077899 */ /* 0x000fe400080006ff */
[----:B------:R-:W-:Y:S01]  /*0e20*/  USHF.L.U32 UR6, UR6, 0x1, URZ ;  /* 0x0000000106067899 */ /* 0x000fe200080006ff */
[----:B------:R-:W-:Y:S01]  /*0e30*/  ELECT P0, URZ, PT ;  /* 0x0000000000ff782f */ /* 0x000fe20003800000 */
[----:B------:R-:W1:Y:S10]  /*0e40*/  FENCE.VIEW.ASYNC.S ;  /* 0x00000000000073c6 */ /* 0x000e740000000000 */
[----:B-1----:R1:W4:Y:S01]  /*0e50*/  SYNCS.EXCH.64 URZ, [UR4+0x170], UR6 ;  /* 0x0001700604ff75b2 */ /* 0x0023220008000100 */
[----:B------:R1:W2:Y:S01]  /*0e60*/  SYNCS.EXCH.64 URZ, [UR4+0x180], UR6 ;  /* 0x0001800604ff75b2 */ /* 0x0002a20008000100 */
[----:B------:R1:W3:Y:S01]  /*0e70*/  SYNCS.EXCH.64 URZ, [UR4+0x178], UR6 ;  /* 0x0001780604ff75b2 */ /* 0x0002e20008000100 */
[----:B------:R1:W1:Y:S01]  /*0e80*/  SYNCS.EXCH.64 URZ, [UR4+0x188], UR6 ;  /* 0x0001880604ff75b2 */ /* 0x0002620008000100 */
[----:B------:R-:W-:Y:S01]  /*0e90*/  NOP ;  /* 0x0000000000007918 */ /* 0x000fe20000000000 */
.L_x_15:
[----:B-123--:R-:W1:Y:S01]  /*0ea0*/  LDCU UR4, c[0x0][0x36c] ;  /* 0x00006d80ff0477ac */ /* 0x00ee620008000800 */
[----:B------:R-:W-:Y:S01]  /*0eb0*/  ISETP.NE.OR P3, PT, R0, 0x2, !P3 ;  /* 0x000000020000780c */ /* 0x000fe20005f65670 */
[----:B------:R-:W-:Y:S01]  /*0ec0*/  NOP ;  /* 0x0000000000007918 */ /* 0x000fe20000000000 */
[----:B------:R-:W-:Y:S01]  /*0ed0*/  LOP3.LUT R0, R55, 0x1f, RZ, 0xc0, !PT ;  /* 0x0000001f37007812 */ /* 0x000fe200078ec0ff */
[----:B------:R-:W-:Y:S02]  /*0ee0*/  UISETP.NE.AND UP4, UPT, UR22, URZ, UPT ;  /* 0x000000ff1600728c */ /* 0x000fe4000bf85270 */
[----:B-1----:R-:W-:-:S09]  /*0ef0*/  UISETP.EQ.U32.AND UP5, UPT, UR4, 0x1, UPT ;  /* 0x000000010400788c */ /* 0x002fd2000bfa2070 */
[----:B------:R-:W-:Y:S05]  /*0f00*/  BRA.U !UP5, `(.L_x_16) ;  /* 0x000000010d087547 */ /* 0x000fea000b800000 */
[----:B----4-:R-:W-:Y:S01]  /*0f10*/  UCGABAR_ARV ;  /* 0x00000000000079c7 */ /* 0x010fe20008000000 */
[----:B------:R-:W-:Y:S05]  /*0f20*/  BRA `(.L_x_17) ;  /* 0x0000000000047947 */ /* 0x000fea0003800000 */
.L_x_16:
[----:B----4-:R-:W-:Y:S01]  /*0f30*/  NOP ;  /* 0x0000000000007918 */ /* 0x010fe20000000000 */
.L_x_17:
[----:B------:R-:W1:Y:S01]  /*0f40*/  S2UR UR7, SR_CTAID.X ;  /* 0x00000000000779c3 */ /* 0x000e620000002500 */
[----:B------:R-:W-:-:S05]  /*0f50*/  CS2R.32 R48, SR_CgaSize ;  /* 0x0000000000307805 */ /* 0x000fca0000008a00 */
[----:B------:R-:W-:-:S05]  /*0f60*/  IMAD R48, R48, -0xa0, RZ ;  /* 0xffffff6030307824 */ /* 0x000fca00078e02ff */
[----:B------:R-:W-:-:S14]  /*0f70*/  R2UR UR5, R48 ;  /* 0x00000000300572ca */ /* 0x000fdc00000e0000 */
[----:B------:R-:W2:Y:S01]  /*0f80*/  LDCU UR5, c[0x0][UR5+0x2b0] ;  /* 0x00005600050577ac */ /* 0x000ea20008000800 */
[----:B------:R-:W-:-:S05]  /*0f90*/  CS2R.32 R48, SR_CgaSize ;  /* 0x0000000000307805 */ /* 0x000fca0000008a00 */
[----:B------:R-:W-:-:S05]  /*0fa0*/  IMAD R48, R48, -0xa0, RZ ;  /* 0xffffff6030307824 */ /* 0x000fca00078e02ff */
[----:B------:R-:W-:-:S14]  /*0fb0*/  R2UR UR4, R48 ;  /* 0x00000000300472ca */ /* 0x000fdc00000e0000 */
[----:B------:R-:W3:Y:S01]  /*0fc0*/  LDCU UR4, c[0x0][UR4+0x2b4] ;  /* 0x00005680040477ac */ /* 0x000ee20008000800 */
[----:B------:R-:W4:Y:S01]  /*0fd0*/  S2UR UR8, SR_CTAID.Y ;  /* 0x00000000000879c3 */ /* 0x000f220000002600 */
[----:B------:R-:W-:-:S05]  /*0fe0*/  CS2R.32 R48, SR_CgaSize ;  /* 0x0000000000307805 */ /* 0x000fca0000008a00 */
[----:B------:R-:W-:-:S05]  /*0ff0*/  IMAD R48, R48, -0xa0, RZ ;  /* 0xffffff6030307824 */ /* 0x000fca00078e02ff */
[----:B------:R-:W-:-:S14]  /*1000*/  R2UR UR9, R48 ;  /* 0x00000000300972ca */ /* 0x000fdc00000e0000 */
[----:B------:R-:W3:Y:S01]  /*1010*/  LDCU UR9, c[0x0][UR9+0x2a0] ;  /* 0x00005400090977ac */ /* 0x000ee20008000800 */
[----:B------:R-:W-:-:S05]  /*1020*/  CS2R.32 R48, SR_CgaSize ;  /* 0x0000000000307805 */ /* 0x000fca0000008a00 */
[----:B------:R-:W-:-:S05]  /*1030*/  IMAD R48, R48, -0xa0, RZ ;  /* 0xffffff6030307824 */ /* 0x000fca00078e02ff */
[----:B------:R-:W-:-:S14]  /*1040*/  R2UR UR10, R48 ;  /* 0x00000000300a72ca */ /* 0x000fdc00000e0000 */
[----:B------:R-:W3:Y:S01]  /*1050*/  LDCU UR10, c[0x0][UR10+0x2a4] ;  /* 0x000054800a0a77ac */ /* 0x000ee20008000800 */
[----:B------:R-:W3:Y:S01]  /*1060*/  S2UR UR36, SR_CTAID.Z ;  /* 0x00000000002479c3 */ /* 0x000ee20000002700 */
[----:B------:R-:W3:Y:S01]  /*1070*/  LDCU UR23, c[0x0][0xb24] ;  /* 0x00016480ff1777ac */ /* 0x000ee20008000800 */
[----:B------:R-:W3:Y:S01]  /*1080*/  LDCU UR40, c[0x0][0xb24] ;  /* 0x00016480ff2877ac */ /* 0x000ee20008000800 */
[----:B-1----:R-:W-:Y:S01]  /*1090*/  I2FP.F32.U32 R3, UR7 ;  /* 0x0000000700037c45 */ /* 0x002fe20008201000 */
[----:B------:R-:W1:Y:S04]  /*10a0*/  LDCU UR27, c[0x0][0xb30] ;  /* 0x00016600ff1b77ac */ /* 0x000e680008000800 */
[----:B--2---:R-:W-:Y:S01]  /*10b0*/  FMUL R3, R3, UR5 ;  /* 0x0000000503037c20 */ /* 0x004fe20008400000 */
[----:B------:R-:W-:Y:S01]  /*10c0*/  USHF.L.U32 UR24, UR54, 0x9, URZ ;  /* 0x0000000936187899 */ /* 0x000fe200080006ff */
[----:B----4-:R-:W-:Y:S01]  /*10d0*/  I2FP.F32.U32 R2, UR8 ;  /* 0x0000000800027c45 */ /* 0x010fe20008201000 */
[----:B------:R-:W-:Y:S01]  /*10e0*/  UMOV UR26, UR7 ;  /* 0x00000007001a7c82 */ /* 0x000fe20008000000 */
[----:B------:R-:W-:-:S02]  /*10f0*/  UMOV UR30, UR8 ;  /* 0x00000008001e7c82 */ /* 0x000fc40008000000 */
[----:B------:R-:W2:Y:S01]  /*1100*/  F2I.U32.TRUNC.NTZ R3, R3 ;  /* 0x0000000300037305 */ /* 0x000ea2000020f000 */
[----:B---3--:R-:W-:Y:S01]  /*1110*/  UISETP.GE.AND UP2, UPT, UR23, 0x1, UPT ;  /* 0x000000011700788c */ /* 0x008fe2000bf46270 */
[----:B------:R-:W-:-:S06]  /*1120*/  FMUL R2, R2, UR4 ;  /* 0x0000000402027c20 */ /* 0x000fcc0008400000 */
[----:B------:R-:W3:Y:S01]  /*1130*/  F2I.U32.TRUNC.NTZ R2, R2 ;  /* 0x0000000200027305 */ /* 0x000ee2000020f000 */
[----:B--2---:R-:W-:Y:S02]  /*1140*/  R2UR UR4, R3 ;  /* 0x00000000030472ca */ /* 0x004fe400000e0000 */
[----:B---3--:R-:W-:Y:S02]  /*1150*/  R2UR UR6, R2 ;  /* 0x00000000020672ca */ /* 0x008fe400000e0000 */
[----:B------:R-:W-:-:S09]  /*1160*/  PRMT R2, RZ, 0x7610, R2 ;  /* 0x00007610ff027816 */ /* 0x000fd20000000002 */
[----:B------:R-:W-:-:S04]  /*1170*/  UIADD3 UR5, UPT, UPT, -UR4, URZ, URZ ;  /* 0x000000ff04057290 */ /* 0x000fc8000fffe1ff */
[----:B------:R-:W-:Y:S02]  /*1180*/  UIMAD UR5, UR9, UR5, UR7 ;  /* 0x00000005090572a4 */ /* 0x000fe4000f8e0207 */
[----:B------:R-:W-:-:S04]  /*1190*/  UIADD3 UR4, UPT, UPT, -UR6, URZ, URZ ;  /* 0x000000ff06047290 */ /* 0x000fc8000fffe1ff */
[----:B------:R-:W-:Y:S01]  /*11a0*/  IMAD.U32 R48, RZ, RZ, UR5 ;  /* 0x00000005ff307e24 */ /* 0x000fe2000f8e00ff */
[----:B------:R-:W-:-:S06]  /*11b0*/  UIMAD UR4, UR10, UR4, UR8 ;  /* 0x000000040a0472a4 */ /* 0x000fcc000f8e0208 */
[----:B------:R-:W-:Y:S01]  /*11c0*/  IMAD.U32 R47, RZ, RZ, UR4 ;  /* 0x00000004ff2f7e24 */ /* 0x000fe2000f8e00ff */
[----:B-1----:R-:W-:Y:S06]  /*11d0*/  BRA.U UP4, `(.L_x_18) ;  /* 0x0000000104807547 */ /* 0x002fec000b800000 */
[----:B------:R-:W-:Y:S02]  /*11e0*/  R2UR UR9, R47 ;  /* 0x000000002f0972ca */ /* 0x000fe400000e0000 */
[----:B------:R-:W-:-:S11]  /*11f0*/  R2UR UR8, R48 ;  /* 0x00000000300872ca */ /* 0x000fd600000e0000 */
[----:B------:R-:W-:Y:S02]  /*1200*/  UISETP.NE.AND UP0, UPT, UR9, 0x1, UPT ;  /* 0x000000010900788c */ /* 0x000fe4000bf05270 */
[----:B------:R-:W-:Y:S02]  /*1210*/  UISETP.NE.AND UP1, UPT, UR9, 0x2, UPT ;  /* 0x000000020900788c */ /* 0x000fe4000bf25270 */
[----:B------:R-:W-:Y:S02]  /*1220*/  USEL UR5, URZ, 0x2, UP0 ;  /* 0x00000002ff057887 */ /* 0x000fe40008000000 */
[----:B------:R-:W-:Y:S02]  /*1230*/  UISETP.NE.AND UP0, UPT, UR9, 0x3, UPT ;  /* 0x000000030900788c */ /* 0x000fe4000bf05270 */
[----:B------:R-:W-:Y:S02]  /*1240*/  USEL UR4, URZ, 0x4, UP1 ;  /* 0x00000004ff047887 */ /* 0x000fe40008800000 */
[----:B------:R-:W-:-:S02]  /*1250*/  UISETP.NE.AND UP1, UPT, UR9, 0x4, UPT ;  /* 0x000000040900788c */ /* 0x000fc4000bf25270 */
[----:B------:R-:W-:Y:S02]  /*1260*/  USEL UR7, URZ, 0x8, UP0 ;  /* 0x00000008ff077887 */ /* 0x000fe40008000000 */
[----:B------:R-:W-:Y:S02]  /*1270*/  UISETP.NE.AND UP0, UPT, UR9, 0x5, UPT ;  /* 0x000000050900788c */ /* 0x000fe4000bf05270 */
[----:B------:R-:W-:Y:S02]  /*1280*/  USEL UR6, URZ, 0x10, UP1 ;  /* 0x00000010ff067887 */ /* 0x000fe40008800000 */
[----:B------:R-:W-:Y:S02]  /*1290*/  UISETP.NE.AND UP1, UPT, UR9, 0x6, UPT ;  /* 0x000000060900788c */ /* 0x000fe4000bf25270 */
[----:B------:R-:W-:Y:S02]  /*12a0*/  USEL UR11, URZ, 0x20, UP0 ;  /* 0x00000020ff0b7887 */ /* 0x000fe40008000000 */
[----:B------:R-:W-:-:S02]  /*12b0*/  UISETP.NE.AND UP0, UPT, UR9, 0x7, UPT ;  /* 0x000000070900788c */ /* 0x000fc4000bf05270 */
[----:B------:R-:W-:Y:S02]  /*12c0*/  USEL UR12, URZ, 0x40, UP1 ;  /* 0x00000040ff0c7887 */ /* 0x000fe40008800000 */
[----:B------:R-:W-:Y:S02]  /*12d0*/  UISETP.NE.AND UP1, UPT, UR9, URZ, UPT ;  /* 0x000000ff0900728c */ /* 0x000fe4000bf25270 */
[----:B------:R-:W-:Y:S02]  /*12e0*/  USEL UR13, URZ, 0x80, UP0 ;  /* 0x00000080ff0d7887 */ /* 0x000fe40008000000 */
[----:B------:R-:W-:Y:S02]  /*12f0*/  UISETP.NE.AND UP0, UPT, UR8, URZ, UPT ;  /* 0x000000ff0800728c */ /* 0x000fe4000bf05270 */
[----:B------:R-:W-:Y:S02]  /*1300*/  UISETP.EQ.OR UP1, UPT, UR8, URZ, !UP1 ;  /* 0x000000ff0800728c */ /* 0x000fe4000cf22670 */
[----:B------:R-:W-:-:S02]  /*1310*/  USEL UR9, UR5, 0x2, UP0 ;  /* 0x0000000205097887 */ /* 0x000fc40008000000 */
[----:B------:R-:W-:Y:S02]  /*1320*/  USEL UR4, UR4, 0x4, UP0 ;  /* 0x0000000404047887 */ /* 0x000fe40008000000 */
[----:B------:R-:W-:Y:S02]  /*1330*/  USEL UR5, URZ, 0x1, !UP1 ;  /* 0x00000001ff057887 */ /* 0x000fe4000c800000 */
[----:B------:R-:W-:Y:S02]  /*1340*/  USEL UR10, UR7, 0x8, UP0 ;  /* 0x00000008070a7887 */ /* 0x000fe40008000000 */
[----:B------:R-:W-:Y:S02]  /*1350*/  USEL UR8, UR6, 0x10, UP0 ;  /* 0x0000001006087887 */ /* 0x000fe40008000000 */
[----:B------:R-:W-:Y:S02]  /*1360*/  UIADD3 UR4, UPT, UPT, UR4, UR9, UR5 ;  /* 0x0000000904047290 */ /* 0x000fe4000fffe005 */
[----:B------:R-:W-:-:S02]  /*1370*/  USEL UR7, UR11, 0x20, UP0 ;  /* 0x000000200b077887 */ /* 0x000fc40008000000 */
[----:B------:R-:W-:Y:S02]  /*1380*/  USEL UR6, UR12, 0x40, UP0 ;  /* 0x000000400c067887 */ /* 0x000fe40008000000 */
[----:B------:R-:W-:Y:S02]  /*1390*/  UIADD3 UR4, UPT, UPT, UR8, UR10, UR4 ;  /* 0x0000000a08047290 */ /* 0x000fe4000fffe004 */
[----:B------:R-:W-:Y:S02]  /*13a0*/  USEL UR5, UR13, 0x80, UP0 ;  /* 0x000000800d057887 */ /* 0x000fe40008000000 */
[----:B------:R-:W-:-:S04]  /*13b0*/  UIADD3 UR4, UPT, UPT, UR6, UR7, UR4 ;  /* 0x0000000706047290 */ /* 0x000fc8000fffe004 */
[----:B------:R-:W-:-:S06]  /*13c0*/  UIADD3 UR4, UPT, UPT, UR4, UR5, URZ ;  /* 0x0000000504047290 */ /* 0x000fcc000fffe0ff */
[----:B------:R-:W-:Y:S02]  /*13d0*/  IMAD.U32 R2, RZ, RZ, UR4 ;  /* 0x00000004ff027e24 */ /* 0x000fe4000f8e00ff */
.L_x_18:
[----:B------:R-:W-:Y:S05]  /*13e0*/  BRA.U !UP2, `(.L_x_19) ;  /* 0x000000010ad47547 */ /* 0x000fea000b800000 */
[----:B------:R-:W1:Y:S01]  /*13f0*/  LDCU.128 UR12, c[0x0][0xb10] ;  /* 0x00016200ff0c77ac */ /* 0x000e620008000c00 */
[----:B------:R-:W2:Y:S01]  /*1400*/  LDCU UR6, c[0x0][0x370] ;  /* 0x00006e00ff0677ac */ /* 0x000ea20008000800 */
[----:B------:R-:W3:Y:S01]  /*1410*/  LDCU UR5, c[0x0][0x374] ;  /* 0x00006e80ff0577ac */ /* 0x000ee20008000800 */
[----:B------:R-:W4:Y:S01]  /*1420*/  LDCU UR25, c[0x0][0xb0c] ;  /* 0x00016180ff1977ac */ /* 0x000f220008000800 */
[----:B------:R-:W4:Y:S01]  /*1430*/  LDCU UR4, c[0x0][0xb20] ;  /* 0x00016400ff0477ac */ /* 0x000f220008000800 */
[----:B------:R-:W4:Y:S01]  /*1440*/  LDCU.64 UR8, c[0x0][0xb28] ;  /* 0x00016500ff0877ac */ /* 0x000f220008000a00 */
[----:B-1----:R-:W-:Y:S02]  /*1450*/  UISETP.NE.AND UP0, UPT, UR14, 0x1, UPT ;  /* 0x000000010e00788c */ /* 0x002fe4000bf05270 */
[----:B---3--:R-:W-:Y:S02]  /*1460*/  UIMAD.WIDE.U32 UR10, UR5, UR15, URZ ;  /* 0x0000000f050a72a5 */ /* 0x008fe4000f8e00ff */
[----:B--2---:R-:W-:-:S02]  /*1470*/  UIMAD.WIDE.U32 UR18, UR6, UR12, URZ ;  /* 0x0000000c061272a5 */ /* 0x004fc4000f8e00ff */
[----:B----4-:R-:W-:Y:S02]  /*1480*/  UISETP.NE.AND UP1, UPT, UR25, 0x1, UPT ;  /* 0x000000011900788c */ /* 0x010fe4000bf25270 */
[----:B------:R-:W-:Y:S01]  /*1490*/  UISETP.NE.AND UP2, UPT, UR23, 0x1, UPT ;  /* 0x000000011700788c */ /* 0x000fe2000bf45270 */
[----:B------:R-:W-:Y:S02]  /*14a0*/  UMOV UR10, UR11 ;  /* 0x0000000b000a7c82 */ /* 0x000fe40008000000 */
[----:B------:R-:W-:Y:S01]  /*14b0*/  UMOV UR18, UR19 ;  /* 0x0000001300127c82 */ /* 0x000fe20008000000 */
[----:B------:R-:W-:Y:S02]  /*14c0*/  @UP0 USHF.R.U32.HI UR5, URZ, UR4, UR10 ;  /* 0x00000004ff050299 */ /* 0x000fe4000801160a */
[----:B------:R-:W-:Y:S02]  /*14d0*/  UIMAD.WIDE.U32 UR20, UR30, UR15, URZ ;  /* 0x0000000f1e1472a5 */ /* 0x000fe4000f8e00ff */
[----:B------:R-:W-:-:S02]  /*14e0*/  UIMAD.WIDE.U32 UR10, UR5, UR8, URZ ;  /* 0x00000008050a72a5 */ /* 0x000fc4000f8e00ff */
[----:B------:R-:W-:Y:S02]  /*14f0*/  @UP1 USHF.R.U32.HI UR6, URZ, UR13, UR18 ;  /* 0x0000000dff061299 */ /* 0x000fe40008011612 */
[----:B------:R-:W-:Y:S02]  /*1500*/  UIMAD.WIDE.U32 UR16, UR26, UR12, URZ ;  /* 0x0000000c1a1072a5 */ /* 0x000fe4000f8e00ff */
[----:B------:R-:W-:Y:S01]  /*1510*/  UIMAD.WIDE.U32 UR18, UR6, UR8, URZ ;  /* 0x00000008061272a5 */ /* 0x000fe2000f8e00ff */
[----:B------:R-:W-:Y:S01]  /*1520*/  UMOV UR20, UR21 ;  /* 0x0000001500147c82 */ /* 0x000fe20008000000 */
[----:B------:R-:W-:Y:S01]  /*1530*/  UMOV UR10, UR11 ;  /* 0x0000000b000a7c82 */ /* 0x000fe20008000000 */
[----:B------:R-:W-:Y:S02]  /*1540*/  USHF.R.U32.HI UR20, URZ, UR4, UR20 ;  /* 0x00000004ff147299 */ /* 0x000fe40008011614 */
[----:B------:R-:W-:Y:S02]  /*1550*/  @UP2 USHF.R.U32.HI UR5, URZ, UR9, UR10 ;  /* 0x00000009ff052299 */ /* 0x000fe4000801160a */
[----:B------:R-:W-:Y:S01]  /*1560*/  UMOV UR7, UR19 ;  /* 0x0000001300077c82 */ /* 0x000fe20008000000 */
[----:B------:R-:W-:Y:S01]  /*1570*/  UMOV UR16, UR17 ;  /* 0x0000001100107c82 */ /* 0x000fe20008000000 */
[----:B------:R-:W-:-:S02]  /*1580*/  @UP2 USHF.R.U32.HI UR6, URZ, UR9, UR7 ;  /* 0x00000009ff062299 */ /* 0x000fc40008011607 */
[----:B------:R-:W-:Y:S02]  /*1590*/  USHF.R.U32.HI UR13, URZ, UR13, UR16 ;  /* 0x0000000dff0d7299 */ /* 0x000fe40008011610 */
[----:B------:R-:W-:Y:S02]  /*15a0*/  USEL UR4, UR30, UR20, !UP0 ;  /* 0x000000141e047287 */ /* 0x000fe4000c000000 */
[----:B------:R-:W-:Y:S02]  /*15b0*/  UIMAD UR7, UR5, UR23, URZ ;  /* 0x00000017050772a4 */ /* 0x000fe4000f8e02ff */
[----:B------:R-:W-:Y:S02]  /*15c0*/  USEL UR5, UR26, UR13, !UP1 ;  /* 0x0000000d1a057287 */ /* 0x000fe4000c800000 */
[----:B------:R-:W-:Y:S02]  /*15d0*/  UIMAD UR12, UR6, UR23, URZ ;  /* 0x00000017060c72a4 */ /* 0x000fe4000f8e02ff */
[----:B------:R-:W-:-:S02]  /*15e0*/  UISETP.GE.AND UP0, UPT, UR4, UR7, UPT ;  /* 0x000000070400728c */ /* 0x000fc4000bf06270 */
[----:B------:R-:W-:Y:S02]  /*15f0*/  UIMAD.WIDE.U32 UR10, UR4, UR8, URZ ;  /* 0x00000008040a72a5 */ /* 0x000fe4000f8e00ff */
[----:B------:R-:W-:Y:S02]  /*1600*/  UISETP.GE.OR UP0, UPT, UR5, UR12, UP0 ;  /* 0x0000000c0500728c */ /* 0x000fe40008706670 */
[----:B------:R-:W-:Y:S02]  /*1610*/  UIMAD.WIDE.U32 UR12, UR5, UR8, URZ ;  /* 0x00000008050c72a5 */ /* 0x000fe4000f8e00ff */
[----:B------:R-:W-:Y:S01]  /*1620*/  UIADD3 UR10, UPT, UPT, -UR4, URZ, URZ ;  /* 0x000000ff040a7290 */ /* 0x000fe2000fffe1ff */
[----:B------:R-:W-:Y:S01]  /*1630*/  UMOV UR8, UR11 ;  /* 0x0000000b00087c82 */ /* 0x000fe20008000000 */
[----:B------:R-:W-:Y:S02]  /*1640*/  UIADD3 UR11, UPT, UPT, -UR5, URZ, URZ ;  /* 0x000000ff050b7290 */ /* 0x000fe4000fffe1ff */
[----:B------:R-:W-:-:S03]  /*1650*/  USHF.R.U32.HI UR8, URZ, UR9, UR8 ;  /* 0x00000009ff087299 */ /* 0x000fc60008011608 */
[----:B------:R-:W-:Y:S01]  /*1660*/  @!UP0 UMOV UR7, UR13 ;  /* 0x0000000d00078c82 */ /* 0x000fe20008000000 */
[----:B------:R-:W-:Y:S02]  /*1670*/  UIMAD UR30, UR14, UR10, UR30 ;  /* 0x0000000a0e1e72a4 */ /* 0x000fe4000f8e021e */
[----:B------:R-:W-:Y:S02]  /*1680*/  USEL UR8, UR4, UR8, !UP2 ;  /* 0x0000000804087287 */ /* 0x000fe4000d000000 */
[----:B------:R-:W-:Y:S02]  /*1690*/  @!UP0 USHF.R.U32.HI UR7, URZ, UR9, UR7 ;  /* 0x00000009ff078299 */ /* 0x000fe40008011607 */
[----:B------:R-:W-:Y:S02]  /*16a0*/  UIADD3 UR9, UPT, UPT, -UR8, URZ, URZ ;  /* 0x000000ff08097290 */ /* 0x000fe4000fffe1ff */
[----:B------:R-:W-:Y:S02]  /*16b0*/  @!UP0 USEL UR7, UR5, UR7, !UP2 ;  /* 0x0000000705078287 */ /* 0x000fe4000d000000 */
[----:B------:R-:W-:-:S02]  /*16c0*/  UIMAD UR9, UR23, UR9, UR4 ;  /* 0x00000009170972a4 */ /* 0x000fc4000f8e0204 */
[----:B------:R-:W-:Y:S02]  /*16d0*/  @!UP0 UIADD3 UR8, UPT, UPT, UR8, -UR7, URZ ;  /* 0x8000000708088290 */ /* 0x000fe4000fffe0ff */
[----:B------:R-:W-:Y:S02]  /*16e0*/  @!UP0 UIMAD UR6, UR9, UR6, UR7 ;  /* 0x00000006090682a4 */ /* 0x000fe4000f8e0207 */
[----:B------:R-:W-:Y:S02]  /*16f0*/  @!UP0 UIMAD UR4, UR8, UR23, UR5 ;  /* 0x00000017080482a4 */ /* 0x000fe4000f8e0205 */
[----:B------:R-:W-:Y:S02]  /*1700*/  UIMAD UR26, UR25, UR11, UR26 ;  /* 0x0000000b191a72a4 */ /* 0x000fe4000f8e021a */
[----:B------:R-:W-:Y:S01]  /*1710*/  UIMAD UR30, UR4, UR14, UR30 ;  /* 0x0000000e041e72a4 */ /* 0x000fe2000f8e021e */
[----:B------:R-:W-:Y:S02]  /*1720*/  @!UP0 UMOV UR5, UR6 ;  /* 0x0000000600058c82 */ /* 0x000fe40008000000 */
[----:B------:R-:W-:-:S12]  /*1730*/  UIMAD UR26, UR5, UR25, UR26 ;  /* 0x00000019051a72a4 */ /* 0x000fd8000f8e021a */
.L_x_19:
[----:B------:R-:W-:Y:S02]  /*1740*/  UISETP.NE.AND UP1, UPT, UR27, 0x1, UPT ;  /* 0x000000011b00788c */ /* 0x000fe4000bf25270 */
[----:B------:R-:W-:Y:S02]  /*1750*/  UISETP.NE.AND UP0, UPT, UR22, 0x2, UPT ;  /* 0x000000021600788c */ /* 0x000fe4000bf05270 */
[----:B------:R-:W-:-:S05]  /*1760*/  ULOP3.LUT UR21, UR24, 0xe00, URZ, 0xc0, !UPT ;  /* 0x00000e0018157892 */ /* 0x000fca000f8ec0ff */
[----:B------:R-:W-:Y:S07]  /*1770*/  BRA.U UP1, `(.L_x_20) ;  /* 0x0000000101447547 */ /* 0x000fee000b800000 */
[----:B------:R-:W1:Y:S01]  /*1780*/  LDCU.128 UR8, c[0x0][0xb10] ;  /* 0x00016200ff0877ac */ /* 0x000e620008000c00 */
[----:B------:R-:W2:Y:S01]  /*1790*/  LDCU UR12, c[0x0][0xb0c] ;  /* 0x00016180ff0c77ac */ /* 0x000ea20008000800 */
[----:B------:R-:W3:Y:S01]  /*17a0*/  LDCU UR13, c[0x0][0xb20] ;  /* 0x00016400ff0d77ac */ /* 0x000ee20008000800 */
[----:B-1----:R-:W-:Y:S02]  /*17b0*/  UIMAD.WIDE.U32 UR6, UR26, UR8, URZ ;  /* 0x000000081a0672a5 */ /* 0x002fe4000f8e00ff */
[----:B------:R-:W-:Y:S02]  /*17c0*/  UIMAD.WIDE.U32 UR4, UR30, UR11, URZ ;  /* 0x0000000b1e0472a5 */ /* 0x000fe4000f8e00ff */
[----:B--2---:R-:W-:Y:S02]  /*17d0*/  UISETP.NE.AND UP2, UPT, UR12, 0x1, UPT ;  /* 0x000000010c00788c */ /* 0x004fe4000bf45270 */
[----:B------:R-:W-:Y:S01]  /*17e0*/  UISETP.NE.AND UP1, UPT, UR10, 0x1, UPT ;  /* 0x000000010a00788c */ /* 0x000fe2000bf25270 */
[----:B------:R-:W-:-:S02]  /*17f0*/  UMOV UR6, UR7 ;  /* 0x0000000700067c82 */ /* 0x000fc40008000000 */
[----:B------:R-:W-:Y:S01]  /*1800*/  UMOV UR4, UR5 ;  /* 0x0000000500047c82 */ /* 0x000fe20008000000 */
[----:B------:R-:W-:Y:S02]  /*1810*/  USHF.R.U32.HI UR6, URZ, UR9, UR6 ;  /* 0x00000009ff067299 */ /* 0x000fe40008011606 */
[----:B---3--:R-:W-:Y:S02]  /*1820*/  USHF.R.U32.HI UR4, URZ, UR13, UR4 ;  /* 0x0000000dff047299 */ /* 0x008fe40008011604 */
[----:B------:R-:W-:Y:S02]  /*1830*/  USEL UR5, UR26, UR6, !UP2 ;  /* 0x000000061a057287 */ /* 0x000fe4000d000000 */
[----:B------:R-:W-:-:S04]  /*1840*/  USEL UR4, UR30, UR4, !UP1 ;  /* 0x000000041e047287 */ /* 0x000fc8000c800000 */
[----:B------:R-:W-:Y:S02]  /*1850*/  UIADD3 UR6, UPT, UPT, UR5, -UR4, URZ ;  /* 0x8000000405067290 */ /* 0x000fe4000fffe0ff */
[----:B------:R-:W-:Y:S02]  /*1860*/  UIADD3 UR4, UPT, UPT, -UR5, UR4, URZ ;  /* 0x0000000405047290 */ /* 0x000fe4000fffe1ff */
[----:B------:R-:W-:Y:S02]  /*1870*/  UIMAD UR30, UR6, UR10, UR30 ;  /* 0x0000000a061e72a4 */ /* 0x000fe4000f8e021e */
[----:B------:R-:W-:-:S12]  /*1880*/  UIMAD UR26, UR4, UR12, UR26 ;  /* 0x0000000c041a72a4 */ /* 0x000fd8000f8e021a */
.L_x_20:
[----:B------:R-:W-:Y:S05]  /*1890*/  BRA.U !UP5, `(.L_x_21) ;  /* 0x000000010d0c7547 */ /* 0x000fea000b800000 */
[----:B------:R-:W-:Y:S01]  /*18a0*/  UCGABAR_WAIT ;  /* 0x0000000000007dc7 */ /* 0x000fe20008000000 */
[----:B------:R-:W-:Y:S01]  /*18b0*/  CCTL.IVALL ;  /* 0x00000000ff00798f */ /* 0x000fe20002000000 */
[----:B------:R-:W-:Y:S05]  /*18c0*/  BRA `(.L_x_22) ;  /* 0x0000000000047947 */ /* 0x000fea0003800000 */
.L_x_21:
[----:B------:R-:W-:Y:S06]  /*18d0*/  BAR.SYNC.DEFER_BLOCKING 0x0 ;  /* 0x0000000000007b1d */ /* 0x000fec0000010000 */
.L_x_22:
[----:B------:R-:W-:Y:S05]  /*18e0*/  BRA.U UP0, `(.L_x_23) ;  /* 0x0000001900087547 */ /* 0x000fea000b800000 */
[----:B------:R-:W1:Y:S01]  /*18f0*/  LDCU UR6, c[0x0][0x38c] ;  /* 0x00007180ff0677ac */ /* 0x000e620008000800 */
[----:B------:R-:W-:Y:S01]  /*1900*/  PLOP3.LUT P1, PT, PT, PT, UP3, 0x80, 0x8 ;  /* 0x000000000008781c */ /* 0x000fe20003f2f038 */
[----:B------:R-:W-:Y:S01]  /*1910*/  IMAD.MOV.U32 R12, RZ, RZ, 0x1 ;  /* 0x00000001ff0c7424 */ /* 0x000fe200078e00ff */
[----:B------:R-:W-:Y:S01]  /*1920*/  ISETP.EQ.OR P2, PT, R0, RZ, P3 ;  /* 0x000000ff0000720c */ /* 0x000fe20001f42670 */
[----:B------:R-:W-:Y:S01]  /*1930*/  UISETP.NE.AND UP1, UPT, UR22, URZ, UPT ;  /* 0x000000ff1600728c */ /* 0x000fe2000bf25270 */
[----:B------:R-:W-:Y:S02]  /*1940*/  PLOP3.LUT P1, PT, P1, PT, PT, 0x8, 0x80 ;  /* 0x000000000080781c */ /* 0x000fe40000f2e170 */
[----:B------:R-:W-:Y:S01]  /*1950*/  CS2R R10, SRZ ;  /* 0x00000000000a7805 */ /* 0x000fe2000001ff00 */
[----:B------:R-:W-:Y:S01]  /*1960*/  IMAD.MOV.U32 R9, RZ, RZ, RZ ;  /* 0x000000ffff097224 */ /* 0x000fe200078e00ff */
[----:B------:R-:W2:Y:S01]  /*1970*/  LDCU UR39, c[0x0][0x370] ;  /* 0x00006e00ff2777ac */ /* 0x000ea20008000800 */
[----:B------:R-:W-:Y:S01]  /*1980*/  IMAD.MOV.U32 R8, RZ, RZ, 0x1 ;  /* 0x00000001ff087424 */ /* 0x000fe200078e00ff */
[----:B------:R-:W3:Y:S01]  /*1990*/  LDCU.64 UR28, c[0x0][0x348] ;  /* 0x00006900ff1c77ac */ /* 0x000ee20008000a00 */
[----:B------:R-:W-:-:S02]  /*19a0*/  USHF.R.U32.HI UR44, URZ, 0x6, UR21 ;  /* 0x00000006ff2c7899 */ /* 0x000fc40008011615 */
[----:B-1----:R-:W-:Y:S02]  /*19b0*/  UIADD3 UR5, UPT, UPT, UR6, 0x3f, URZ ;  /* 0x0000003f06057890 */ /* 0x002fe4000fffe0ff */
[----:B------:R-:W-:Y:S02]  /*19c0*/  UIADD3 UR45, UPT, UPT, UR6, 0x7e, URZ ;  /* 0x0000007e062d7890 */ /* 0x000fe4000fffe0ff */
[----:B------:R-:W-:Y:S01]  /*19d0*/  USHF.R.S32.HI UR4, URZ, 0x1f, UR5 ;  /* 0x0000001fff047899 */ /* 0x000fe20008011405 */
[----:B------:R-:W1:Y:S03]  /*19e0*/  LDCU UR38, c[0x0][0x374] ;  /* 0x00006e80ff2677ac */ /* 0x000e660008000800 */
[----:B------:R-:W-:Y:S02]  /*19f0*/  ULEA.HI UR4, UR4, UR5, URZ, 0x6 ;  /* 0x0000000504047291 */ /* 0x000fe4000f8f30ff */
[----:B------:R-:W-:-:S02]  /*1a00*/  USEL UR25, UR37, 0x2, UP1 ;  /* 0x0000000225197887 */ /* 0x000fc40008800000 */
[----:B------:R-:W-:Y:S02]  /*1a10*/  USHF.R.S32.HI UR42, URZ, 0x6, UR4 ;  /* 0x00000006ff2a7899 */ /* 0x000fe40008011404 */
[----:B------:R-:W-:Y:S02]  /*1a20*/  UIADD3 UR4, UPT, UPT, UR6, -0x1, URZ ;  /* 0xffffffff06047890 */ /* 0x000fe4000fffe0ff */
[----:B------:R-:W-:Y:S02]  /*1a30*/  UISETP.LT.U32.AND UP0, UPT, UR42, 0xd, UPT ;  /* 0x0000000d2a00788c */ /* 0x000fe4000bf01070 */
[----:B------:R-:W-:Y:S02]  /*1a40*/  UISETP.GE.U32.AND UP2, UPT, UR4, -0x7f, UPT ;  /* 0xffffff810400788c */ /* 0x000fe4000bf46070 */
[----:B------:R-:W-:Y:S01]  /*1a50*/  USEL UR41, UR42, 0xd, UP0 ;  /* 0x0000000d2a297887 */ /* 0x000fe20008000000 */
[----:B------:R-:W-:-:S03]  /*1a60*/  UMOV UR5, URZ ;  /* 0x000000ff00057c82 */ /* 0x000fc60008000000 */
[----:B------:R-:W-:Y:S02]  /*1a70*/  UIADD3 UR24, UPT, UPT, UR41, -0x1, URZ ;  /* 0xffffffff29187890 */ /* 0x000fe4000fffe0ff */
[----:B------:R-:W-:-:S03]  /*1a80*/  UIADD3 UR43, UPT, UPT, UR42, -UR41, URZ ;  /* 0x800000292a2b7290 */ /* 0x000fc6000fffe0ff */
[----:B------:R-:W-:-:S04]  /*1a90*/  @UP2 UIADD3 UR24, UPT, UPT, UR41, URZ, URZ ;  /* 0x000000ff29182290 */ /* 0x000fc8000fffe0ff */
[----:B-123--:R-:W-:-:S12]  /*1aa0*/  UIADD3 UR24, UPT, UPT, UR24, 0x1, URZ ;  /* 0x0000000118187890 */ /* 0x00efd8000fffe0ff */
.L_x_43:
[----:B------:R-:W-:Y:S01]  /*1ab0*/  UISETP.NE.AND UP0, UPT, UR54, URZ, UPT ;  /* 0x000000ff3600728c */ /* 0x000fe2000bf05270 */
[----:B------:R-:W1:Y:S08]  /*1ac0*/  S2UR UR54, SR_CgaCtaId ;  /* 0x00000000003679c3 */ /* 0x000e700000008800 */
[----:B------:R-:W-:Y:S05]  /*1ad0*/  BRA.U UP0, `(.L_x_24) ;  /* 0x0000000100347547 */ /* 0x000fea000b800000 */
[----:B------:R-:W2:Y:S01]  /*1ae0*/  S2R R0, SR_CgaCtaId ;  /* 0x0000000000007919 */ /* 0x000ea20000008800 */
[----:B------:R-:W-:-:S04]  /*1af0*/  MOV R2, 0x400 ;  /* 0x0000040000027802 */ /* 0x000fc80000000f00 */
[----:B--2---:R-:W-:Y:S02]  /*1b00*/  LEA R0, R0, R2, 0x18 ;  /* 0x0000000200007211 */ /* 0x004fe400078ec0ff */
[----:B------:R-:W-:-:S03]  /*1b10*/  SHF.L.U32 R2, R8, 0x1f, RZ ;  /* 0x0000001f08027819 */ /* 0x000fc600000006ff */
[----:B------:R-:W-:-:S04]  /*1b20*/  IMAD R0, R9, 0x8, R0 ;  /* 0x0000000809007824 */ /* 0x000fc800078e0200 */
[----:B------:R-:W2:Y:S02]  /*1b30*/  SYNCS.PHASECHK.TRANS64.TRYWAIT P0, [R0+URZ+0x180], R2 ;  /* 0x00018002000075a7 */ /* 0x000ea400080011ff */
[----:B--2---:R-:W-:Y:S05]  /*1b40*/  @!P0 BRA `(.L_x_25) ;  /* 0x00000060005c8947 */ /* 0x004fea0003800000 */
.L_x_132:
[----:B------:R-:W-:Y:S01]  /*1b50*/  VIADD R9, R9, 0x1 ;  /* 0x0000000109097836 */ /* 0x000fe20000000000 */
[----:B------:R2:W-:Y:S04]  /*1b60*/  SYNCS.ARRIVE.TRANS64.A1T0 RZ, [R0+URZ+0x170], RZ ;  /* 0x000170ff00ff79a7 */ /* 0x0005e800081000ff */
[----:B------:R-:W-:-:S04]  /*1b70*/  ISETP.NE.AND P0, PT, R9, 0x2, PT ;  /* 0x000000020900780c */ /* 0x000fc80003f05270 */
[----:B------:R-:W-:Y:S02]  /*1b80*/  SEL R9, R9, RZ, P0 ;  /* 0x000000ff09097207 */ /* 0x000fe40000000000 */
[----:B--2---:R-:W-:-:S04]  /*1b90*/  SEL R0, RZ, 0x1, P0 ;  /* 0x00000001ff007807 */ /* 0x004fc80000000000 */
[----:B------:R-:W-:-:S07]  /*1ba0*/  LOP3.LUT R8, R8, R0, RZ, 0x3c, !PT ;  /* 0x0000000008087212 */ /* 0x000fce00078e3cff */
.L_x_24:
[----:B------:R-:W-:Y:S01]  /*1bb0*/  UMOV UR6, 0x400 ;  /* 0x0000040000067882 */ /* 0x000fe20000000000 */
[----:B------:R-:W-:Y:S01]  /*1bc0*/  SHF.L.U32 R0, R12, 0x1f, RZ ;  /* 0x0000001f0c007819 */ /* 0x000fe200000006ff */
[----:B-1----:R-:W-:Y:S02]  /*1bd0*/  ULEA UR6, UR54, UR6, 0x18 ;  /* 0x0000000636067291 */ /* 0x002fe4000f8ec0ff */
[----:B------:R-:W-:Y:S02]  /*1be0*/  UISETP.GE.U32.AND UP0, UPT, UR45, 0x7f, UPT ;  /* 0x0000007f2d00788c */ /* 0x000fe4000bf06070 */
[----:B------:R-:W-:Y:S02]  /*1bf0*/  ULEA UR4, UR5, UR6, 0x3 ;  /* 0x0000000605047291 */ /* 0x000fe4000f8e18ff */
[----:B------:R-:W-:Y:S02]  /*1c00*/  USHF.L.U32 UR11, UR30, 0x6, URZ ;  /* 0x000000061e0b7899 */ /* 0x000fe400080006ff */
[----:B------:R-:W-:Y:S01]  /*1c10*/  ULEA UR35, UR26, UR44, 0x6 ;  /* 0x0000002c1a237291 */ /* 0x000fe2000f8e30ff */
[----:B------:R-:W-:-:S04]  /*1c20*/  UMOV UR13, URZ ;  /* 0x000000ff000d7c82 */ /* 0x000fc80008000000 */
[----:B------:R1:W2:Y:S01]  /*1c30*/  SYNCS.PHASECHK.TRANS64.TRYWAIT P0, [UR4+0x68], R0 ;  /* 0x00006800ff0075a7 */ /* 0x0002a20008001104 */
[----:B------:R-:W-:Y:S06]  /*1c40*/  BRA.U !UP0, `(.L_x_26) ;  /* 0x0000000108bc7547 */ /* 0x000fec000b800000 */
[----:B------:R-:W-:Y:S01]  /*1c50*/  UMOV UR7, URZ ;  /* 0x000000ff00077c82 */ /* 0x000fe20008000000 */
[----:B------:R-:W-:-:S05]  /*1c60*/  UMOV UR4, UR5 ;  /* 0x0000000500047c82 */ /* 0x000fca0008000000 */
.L_x_32:
[----:B------:R-:W-:Y:S01]  /*1c70*/  ULEA UR33, UR4, UR6, 0x3 ;  /* 0x0000000604217291 */ /* 0x000fe2000f8e18ff */
[----:B--2---:R-:W-:Y:S01]  /*1c80*/  @!P3 MOV R2, 0x4000 ;  /* 0x000040000002b802 */ /* 0x004fe20000000f00 */
[----:B--2-4-:R-:W-:Y:S10]  /*1c90*/  @P0 BRA `(.L_x_27) ;  /* 0x00000000000c0947 */ /* 0x014ff40003800000 */
[----:B------:R-:W-:-:S04]  /*1ca0*/  SHF.L.U32 R3, R12, 0x1f, RZ ;  /* 0x0000001f0c037819 */ /* 0x000fc800000006ff */
[----:B------:R-:W2:Y:S02]  /*1cb0*/  SYNCS.PHASECHK.TRANS64.TRYWAIT P0, [UR33+0x68], R3 ;  /* 0x00006803ff0075a7 */ /* 0x000ea40008001121 */
[----:B--2---:R-:W-:Y:S05]  /*1cc0*/  @!P0 BRA `(.L_x_28) ;  /* 0x0000006000108947 */ /* 0x004fea0003800000 */
.L_x_27:
[----:B------:R2:W-:Y:S01]  /*1cd0*/  @!P3 SYNCS.ARRIVE.TRANS64 RZ, [UR33], R2 ;  /* 0x00000002ffffb9a7 */ /* 0x0005e20008000021 */
[----:B------:R-:W-:-:S04]  /*1ce0*/  ULOP3.LUT UR5, UR25, 0x2, URZ, 0xfc, !UPT ;  /* 0x0000000219057892 */ /* 0x000fc8000f8efcff */
[----:B------:R-:W-:-:S09]  /*1cf0*/  UISETP.NE.AND UP0, UPT, UR5, 0x2, UPT ;  /* 0x000000020500788c */ /* 0x000fd2000bf05270 */
[----:B------:R-:W-:Y:S05]  /*1d00*/  BRA.U UP0, `(.L_x_29) ;  /* 0x0000000100047547 */ /* 0x000fea000b800000 */
[----:B------:R-:W-:Y:S05]  /*1d10*/  BPT.TRAP 0x1 ;  /* 0x000000040000795c */ /* 0x000fea0000300000 */
.L_x_29:
[----:B------:R-:W-:Y:S04]  /*1d20*/  BSSY.RECONVERGENT B0, `(.L_x_30) ;  /* 0x0000003000007945 */ /* 0x000fe80003800200 */
[----:B------:R-:W-:Y:S05]  /*1d30*/  @P2 BRA `(.L_x_31) ;  /* 0x0000000000042947 */ /* 0x000fea0003800000 */
[----:B------:R-:W-:Y:S05]  /*1d40*/  BPT.TRAP 0x1 ;  /* 0x000000040000795c */ /* 0x000fea0000300000 */
.L_x_31:
[----:B------:R-:W-:Y:S05]  /*1d50*/  BSYNC.RECONVERGENT B0 ;  /* 0x0000000000007941 */ /* 0x000fea0003800200 */
.L_x_30:
[----:B------:R-:W-:Y:S02]  /*1d60*/  UIADD3 UR5, UPT, UPT, UR4, 0x1, URZ ;  /* 0x0000000104057890 */ /* 0x000fe4000fffe0ff */
[----:B------:R-:W-:Y:S02]  /*1d70*/  UIADD3 UR16, UP1, UPT, UR28, 0x80, URZ ;  /* 0x000000801c107890 */ /* 0x000fe4000ff3e0ff */
[----:B------:R-:W-:Y:S02]  /*1d80*/  UISETP.NE.AND UP0, UPT, UR5, 0xd, UPT ;  /* 0x0000000d0500788c */ /* 0x000fe4000bf05270 */
[----:B------:R-:W-:Y:S02]  /*1d90*/  USHF.L.U32 UR34, UR7, 0x6, URZ ;  /* 0x0000000607227899 */ /* 0x000fe400080006ff */
[----:B------:R-:W-:Y:S02]  /*1da0*/  USEL UR9, URZ, 0x1, UP0 ;  /* 0x00000001ff097887 */ /* 0x000fe40008000000 */
[----:B------:R-:W-:-:S02]  /*1db0*/  USEL UR5, UR5, URZ, UP0 ;  /* 0x000000ff05057287 */ /* 0x000fc40008000000 */
[----:B------:R-:W-:Y:S02]  /*1dc0*/  UIADD3 UR14, UP0, UPT, UR28, 0x180, URZ ;  /* 0x000001801c0e7890 */ /* 0x000fe4000ff1e0ff */
[----:B------:R-:W-:Y:S01]  /*1dd0*/  ULEA UR8, UR5, UR6, 0x3 ;  /* 0x0000000605087291 */ /* 0x000fe2000f8e18ff */
[----:B------:R-:W-:Y:S01]  /*1de0*/  LOP3.LUT R12, R12, UR9, RZ, 0x3c, !PT ;  /* 0x000000090c0c7c12 */ /* 0x000fe2000f8e3cff */
[----:B------:R-:W-:Y:S02]  /*1df0*/  UIADD3.X UR17, UPT, UPT, URZ, UR29, URZ, UP1, !UPT ;  /* 0x0000001dff117290 */ /* 0x000fe40008ffe4ff */
[----:B------:R-:W-:Y:S01]  /*1e00*/  UIADD3.X UR15, UPT, UPT, URZ, UR29, URZ, UP0, !UPT ;  /* 0x0000001dff0f7290 */ /* 0x000fe200087fe4ff */
[----:B-1----:R-:W-:Y:S01]  /*1e10*/  SHF.L.U32 R0, R12, 0x1f, RZ ;  /* 0x0000001f0c007819 */ /* 0x002fe200000006ff */
[----:B------:R-:W-:Y:S01]  /*1e20*/  UMOV UR18, 0x0 ;  /* 0x0000000000127882 */ /* 0x000fe20000000000 */
[----:B------:R-:W-:Y:S01]  /*1e30*/  UMOV UR19, 0x10000000 ;  /* 0x1000000000137882 */ /* 0x000fe20000000000 */
[----:B------:R-:W-:Y:S01]  /*1e40*/  UMOV UR12, UR36 ;  /* 0x00000024000c7c82 */ /* 0x000fe20008000000 */
[----:B------:R3:W4:Y:S01]  /*1e50*/  SYNCS.PHASECHK.TRANS64.TRYWAIT P0, [UR8+0x68], R0 ;  /* 0x00006800ff0075a7 */ /* 0x0007220008001108 */
[----:B------:R-:W-:Y:S01]  /*1e60*/  USHF.L.U32 UR8, UR4, 0xd, URZ ;  /* 0x0000000d04087899 */ /* 0x000fe200080006ff */
[----:B------:R-:W-:-:S02]  /*1e70*/  UMOV UR9, UR33 ;  /* 0x0000002100097c82 */ /* 0x000fc40008000000 */
[----:B------:R-:W-:Y:S01]  /*1e80*/  UMOV UR4, 0xff0000 ;  /* 0x00ff000000047882 */ /* 0x000fe20000000000 */
[----:B------:R-:W-:Y:S02]  /*1e90*/  ULEA UR32, UR21, UR8, 0x1 ;  /* 0x0000000815207291 */ /* 0x000fe4000f8e08ff */
[----:B------:R-:W-:Y:S02]  /*1ea0*/  UIADD3 UR8, UPT, UPT, UR6, 0x1d400, UR8 ;  /* 0x0001d40006087890 */ /* 0x000fe4000fffe008 */
[----:B------:R-:W-:Y:S01]  /*1eb0*/  UIADD3 UR32, UPT, UPT, UR6, 0x3400, UR32 ;  /* 0x0000340006207890 */ /* 0x000fe2000fffe020 */
[----:B------:R-:W-:Y:S01]  /*1ec0*/  UMOV UR10, UR34 ;  /* 0x00000022000a7c82 */ /* 0x000fe20008000000 */
[----:B------:R-:W-:Y:S01]  /*1ed0*/  UIADD3 UR7, UPT, UPT, UR7, 0x1, URZ ;  /* 0x0000000107077890 */ /* 0x000fe2000fffe0ff */
[----:B------:R-:W-:-:S03]  /*1ee0*/  UMOV UR13, UR24 ;  /* 0x00000018000d7c82 */ /* 0x000fc60008000000 */
[----:B------:R-:W-:-:S03]  /*1ef0*/  UISETP.NE.AND UP0, UPT, UR7, UR24, UPT ;  /* 0x000000180700728c */ /* 0x000fc6000bf05270 */
[----:B------:R1:W-:Y:S01]  /*1f00*/  UTMALDG.3D.MULTICAST [UR32], [UR16], UR4, desc[UR18] ;  /* 0x00001220100073b4 */ /* 0x0003e20008011804 */
[----:B------:R3:W-:Y:S01]  /*1f10*/  UTMALDG.3D [UR8], [UR14], desc[UR18] ;  /* 0x000012080e0075b4 */ /* 0x0007e20008011000 */
[----:B-1----:R-:W-:-:S04]  /*1f20*/  UMOV UR4, UR5 ;  /* 0x0000000500047c82 */ /* 0x002fc80008000000 */
[----:B---3--:R-:W-:Y:S05]  /*1f30*/  BRA.U UP0, `(.L_x_32) ;  /* 0xfffffffd004c7547 */ /* 0x008fea000b83ffff */
.L_x_26:
[----:B------:R-:W-:Y:S01]  /*1f40*/  ULEA UR4, UR5, UR6, 0x3 ;  /* 0x0000000605047291 */ /* 0x000fe2000f8e18ff */
[----:B-1----:R-:W-:Y:S01]  /*1f50*/  SHF.L.U32 R0, R12, 0x1f, RZ ;  /* 0x0000001f0c007819 */ /* 0x002fe200000006ff */
[----:B------:R-:W-:Y:S01]  /*1f60*/  @!P1 SYNCS.ARRIVE.TRANS64.A1T0 RZ, [UR6+0x108], RZ ;  /* 0x000108ffffff99a7 */ /* 0x000fe20008100006 */
[----:B------:R-:W-:-:S06]  /*1f70*/  UISETP.GT.AND UP0, UPT, UR42, UR41, UPT ;  /* 0x000000292a00728c */ /* 0x000fcc000bf04270 */
[----:B--2-4-:R1:W2:Y:S03]  /*1f80*/  SYNCS.PHASECHK.TRANS64.TRYWAIT P0, [UR4+0x68], R0 ;  /* 0x00006800ff0075a7 */ /* 0x0142a60008001104 */
[----:B------:R-:W-:Y:S05]  /*1f90*/  BRA.U !UP0, `(.L_x_33) ;  /* 0x0000000108c07547 */ /* 0x000fea000b800000 */
[----:B------:R-:W-:Y:S01]  /*1fa0*/  UIADD3 UR26, UPT, UPT, UR43, UR13, URZ ;  /* 0x0000000d2b1a7290 */ /* 0x000fe2000fffe0ff */
[----:B------:R-:W-:-:S11]  /*1fb0*/  UMOV UR4, UR5 ;  /* 0x0000000500047c82 */ /* 0x000fd60008000000 */
.L_x_39:
[----:B------:R-:W-:Y:S01]  /*1fc0*/  ULEA UR17, UR4, UR6, 0x3 ;  /* 0x0000000604117291 */ /* 0x000fe2000f8e18ff */
[----:B--2---:R-:W-:Y:S01]  /*1fd0*/  @!P3 MOV R2, 0x4000 ;  /* 0x000040000002b802 */ /* 0x004fe20000000f00 */
[----:B--2-4-:R-:W-:Y:S10]  /*1fe0*/  @P0 BRA `(.L_x_34) ;  /* 0x00000000000c0947 */ /* 0x014ff40003800000 */
[----:B------:R-:W-:-:S04]  /*1ff0*/  SHF.L.U32 R3, R12, 0x1f, RZ ;  /* 0x0000001f0c037819 */ /* 0x000fc800000006ff */
[----:B------:R-:W2:Y:S02]  /*2000*/  SYNCS.PHASECHK.TRANS64.TRYWAIT P0, [UR17+0x68], R3 ;  /* 0x00006803ff0075a7 */ /* 0x000ea40008001111 */
[----:B--2---:R-:W-:Y:S05]  /*2010*/  @!P0 BRA `(.L_x_35) ;  /* 0x0000005c00548947 */ /* 0x004fea0003800000 */
.L_x_34:
[----:B------:R2:W-:Y:S01]  /*2020*/  @!P3 SYNCS.ARRIVE.TRANS64 RZ, [UR17], R2 ;  /* 0x00000002ffffb9a7 */ /* 0x0005e20008000011 */
[----:B------:R-:W-:-:S04]  /*2030*/  ULOP3.LUT UR5, UR25, 0x2, URZ, 0xfc, !UPT ;  /* 0x0000000219057892 */ /* 0x000fc8000f8efcff */
[----:B------:R-:W-:-:S09]  /*2040*/  UISETP.NE.AND UP0, UPT, UR5, 0x2, UPT ;  /* 0x000000020500788c */ /* 0x000fd2000bf05270 */
[----:B------:R-:W-:Y:S05]  /*2050*/  BRA.U UP0, `(.L_x_36) ;  /* 0x0000000100047547 */ /* 0x000fea000b800000 */
[----:B------:R-:W-:Y:S05]  /*2060*/  BPT.TRAP 0x1 ;  /* 0x000000040000795c */ /* 0x000fea0000300000 */
.L_x_36:
[----:B------:R-:W-:Y:S04]  /*2070*/  BSSY.RECONVERGENT B0, `(.L_x_37) ;  /* 0x0000003000007945 */ /* 0x000fe80003800200 */
[----:B------:R-:W-:Y:S05]  /*2080*/  @P2 BRA `(.L_x_38) ;  /* 0x0000000000042947 */ /* 0x000fea0003800000 */
[----:B------:R-:W-:Y:S05]  /*2090*/  BPT.TRAP 0x1 ;  /* 0x000000040000795c */ /* 0x000fea0000300000 */
.L_x_38:
[----:B------:R-:W-:Y:S05]  /*20a0*/  BSYNC.RECONVERGENT B0 ;  /* 0x0000000000007941 */ /* 0x000fea0003800200 */
.L_x_37:
[----:B------:R-:W-:Y:S02]  /*20b0*/  UIADD3 UR5, UPT, UPT, UR4, 0x1, URZ ;  /* 0x0000000104057890 */ /* 0x000fe4000fffe0ff */
[----:B------:R-:W-:Y:S02]  /*20c0*/  UIADD3 UR14, UP1, UPT, UR28, 0x80, URZ ;  /* 0x000000801c0e7890 */ /* 0x000fe4000ff3e0ff */
[----:B------:R-:W-:Y:S02]  /*20d0*/  UISETP.NE.AND UP0, UPT, UR5, 0xd, UPT ;  /* 0x0000000d0500788c */ /* 0x000fe4000bf05270 */
[----:B------:R-:W-:Y:S02]  /*20e0*/  USHF.L.U32 UR18, UR13, 0x6, URZ ;  /* 0x000000060d127899 */ /* 0x000fe400080006ff */
[----:B------:R-:W-:Y:S02]  /*20f0*/  USEL UR8, URZ, 0x1, UP0 ;  /* 0x00000001ff087887 */ /* 0x000fe40008000000 */
[----:B------:R-:W-:-:S02]  /*2100*/  USEL UR5, UR5, URZ, UP0 ;  /* 0x000000ff05057287 */ /* 0x000fc40008000000 */
[----:B------:R-:W-:Y:S02]  /*2110*/  UIADD3 UR22, UP0, UPT, UR28, 0x180, URZ ;  /* 0x000001801c167890 */ /* 0x000fe4000ff1e0ff */
[----:B------:R-:W-:Y:S01]  /*2120*/  LOP3.LUT R12, R12, UR8, RZ, 0x3c, !PT ;  /* 0x000000080c0c7c12 */ /* 0x000fe2000f8e3cff */
[----:B------:R-:W-:Y:S02]  /*2130*/  USHF.L.U32 UR8, UR4, 0xd, URZ ;  /* 0x0000000d04087899 */ /* 0x000fe400080006ff */
[----:B------:R-:W-:Y:S01]  /*2140*/  ULEA UR7, UR5, UR6, 0x3 ;  /* 0x0000000605077291 */ /* 0x000fe2000f8e18ff */
[----:B-1----:R-:W-:Y:S01]  /*2150*/  SHF.L.U32 R0, R12, 0x1f, RZ ;  /* 0x0000001f0c007819 */ /* 0x002fe200000006ff */
[----:B------:R-:W-:Y:S02]  /*2160*/  ULEA UR16, UR21, UR8, 0x1 ;  /* 0x0000000815107291 */ /* 0x000fe4000f8e08ff */
[----:B------:R-:W-:Y:S02]  /*2170*/  UIADD3.X UR15, UPT, UPT, URZ, UR29, URZ, UP1, !UPT ;  /* 0x0000001dff0f7290 */ /* 0x000fe40008ffe4ff */
[----:B------:R-:W-:-:S02]  /*2180*/  UIADD3 UR16, UPT, UPT, UR6, 0x3400, UR16 ;  /* 0x0000340006107890 */ /* 0x000fc4000fffe010 */
[----:B------:R-:W-:Y:S01]  /*2190*/  UIADD3 UR8, UPT, UPT, UR6, 0x1d400, UR8 ;  /* 0x0001d40006087890 */ /* 0x000fe2000fffe008 */
[----:B------:R3:W4:Y:S01]  /*21a0*/  SYNCS.PHASECHK.TRANS64.TRYWAIT P0, [UR7+0x68], R0 ;  /* 0x00006800ff0075a7 */ /* 0x0007220008001107 */
[----:B------:R-:W-:Y:S01]  /*21b0*/  UIADD3.X UR23, UPT, UPT, URZ, UR29, URZ, UP0, !UPT ;  /* 0x0000001dff177290 */ /* 0x000fe200087fe4ff */
[----:B------:R-:W-:Y:S01]  /*21c0*/  UMOV UR4, 0xff0000 ;  /* 0x00ff000000047882 */ /* 0x000fe20000000000 */
[----:B------:R-:W-:Y:S01]  /*21d0*/  UMOV UR30, 0x0 ;  /* 0x00000000001e7882 */ /* 0x000fe20000000000 */
[----:B------:R-:W-:Y:S01]  /*21e0*/  UMOV UR31, 0x10000000 ;  /* 0x10000000001f7882 */ /* 0x000fe20000000000 */
[----:B------:R-:W-:Y:S01]  /*21f0*/  UMOV UR19, UR35 ;  /* 0x0000002300137c82 */ /* 0x000fe20008000000 */
[----:B------:R-:W-:Y:S01]  /*2200*/  UMOV UR20, UR36 ;  /* 0x0000002400147c82 */ /* 0x000fe20008000000 */
[----:B------:R-:W-:Y:S01]  /*2210*/  UMOV UR12, UR36 ;  /* 0x00000024000c7c82 */ /* 0x000fe20008000000 */
[----:B------:R-:W-:Y:S01]  /*2220*/  UMOV UR9, UR17 ;  /* 0x0000001100097c82 */ /* 0x000fe20008000000 */
[----:B------:R-:W-:Y:S01]  /*2230*/  UMOV UR10, UR18 ;  /* 0x00000012000a7c82 */ /* 0x000fe20008000000 */
[----:B------:R1:W-:Y:S01]  /*2240*/  UTMALDG.3D.MULTICAST [UR16], [UR14], UR4, desc[UR30] ;  /* 0x00001e100e0073b4 */ /* 0x0003e20008011804 */
[----:B------:R-:W-:-:S04]  /*2250*/  UIADD3 UR13, UPT, UPT, UR13, 0x1, URZ ;  /* 0x000000010d0d7890 */ /* 0x000fc8000fffe0ff */
[----:B------:R-:W-:Y:S01]  /*2260*/  UISETP.NE.AND UP0, UPT, UR13, UR26, UPT ;  /* 0x0000001a0d00728c */ /* 0x000fe2000bf05270 */
[----:B------:R3:W-:Y:S01]  /*2270*/  UTMALDG.3D [UR8], [UR22], desc[UR30] ;  /* 0x00001e08160075b4 */ /* 0x0007e20008011000 */
[----:B-1----:R-:W-:-:S07]  /*2280*/  UMOV UR4, UR5 ;  /* 0x0000000500047c82 */ /* 0x002fce0008000000 */
[----:B---3--:R-:W-:Y:S05]  /*2290*/  BRA.U UP0, `(.L_x_39) ;  /* 0xfffffffd00487547 */ /* 0x008fea000b83ffff */
.L_x_33:
[C---:B------:R-:W-:Y:S01]  /*22a0*/  LEA R3, R11.reuse, UR6, 0x3 ;  /* 0x000000060b037c11 */ /* 0x040fe2000f8e18ff */
[----:B------:R-:W-:Y:S01]  /*22b0*/  NOP ;  /* 0x0000000000007918 */ /* 0x000fe20000000000 */
[----:B-1----:R-:W-:Y:S02]  /*22c0*/  SHF.L.U32 R0, R10, 0x1f, RZ ;  /* 0x0000001f0a007819 */ /* 0x002fe400000006ff */
[----:B------:R-:W-:Y:S02]  /*22d0*/  LEA R4, R11, UR6, 0x4 ;  /* 0x000000060b047c11 */ /* 0x000fe4000f8e20ff */
[----:B--2-4-:R-:W1:Y:S02]  /*22e0*/  SYNCS.PHASECHK.TRANS64.TRYWAIT P0, [R3+URZ+0x110], R0 ;  /* 0x00011000030075a7 */ /* 0x014e6400080011ff */
[----:B-1----:R-:W-:Y:S05]  /*22f0*/  @!P0 BRA `(.L_x_40) ;  /* 0x0000005800b48947 */ /* 0x002fea0003800000 */
.L_x_135:
[----:B------:R-:W2:Y:S01]  /*2300*/  LDS.128 R4, [R4+0x1a0] ;  /* 0x0001a00004047984 */ /* 0x000ea20000000c00 */
[----:B------:R-:W-:Y:S01]  /*2310*/  UISETP.GE.AND UP0, UPT, UR40, 0x1, UPT ;  /* 0x000000012800788c */ /* 0x000fe2000bf06270 */
[----:B------:R-:W-:Y:S01]  /*2320*/  @!PT LDS RZ, [RZ] ;  /* 0x00000000fffff984 */ /* 0x000fe20000000800 */
[----:B------:R-:W-:Y:S01]  /*2330*/  @!PT LDS RZ, [RZ] ;  /* 0x00000000fffff984 */ /* 0x000fe20000000800 */
[----:B------:R-:W-:Y:S01]  /*2340*/  @!PT LDS RZ, [RZ] ;  /* 0x00000000fffff984 */ /* 0x000fe20000000800 */
[----:B------:R-:W-:Y:S01]  /*2350*/  @!PT LDS RZ, [RZ] ;  /* 0x00000000fffff984 */ /* 0x000fe20000000800 */
[----:B------:R3:W-:Y:S06]  /*2360*/  MEMBAR.ALL.CTA ;  /* 0x0000000000007992 */ /* 0x0007ec0000008000 */
[----:B---3--:R-:W3:Y:S01]  /*2370*/  FENCE.VIEW.ASYNC.S ;  /* 0x00000000000073c6 */ /* 0x008ee20000000000 */
[----:B--2---:R-:W-:-:S13]  /*2380*/  LOP3.LUT P0, RZ, R6, 0x1, RZ, 0xc0, !PT ;  /* 0x0000000106ff7812 */ /* 0x004fda000780c0ff */
[----:B---3--:R-:W-:Y:S01]  /*2390*/  VOTEU.ANY UP1, P0 ;  /* 0x0000000000ff7886 */ /* 0x008fe20000020100 */
[----:B------:R-:W-:-:S13]  /*23a0*/  PLOP3.LUT P0, PT, PT, PT, UP1, 0x80, 0x8 ;  /* 0x000000000008781c */ /* 0x000fda0003f0f018 */
[----:B-1----:R-:W-:Y:S02]  /*23b0*/  @P0 LOP3.LUT R0, R5, 0xffff, RZ, 0xc0, !PT ;  /* 0x0000ffff05000812 */ /* 0x002fe400078ec0ff */
[----:B------:R-:W-:Y:S02]  /*23c0*/  @P0 MOV R2, R4 ;  /* 0x0000000400020202 */ /* 0x000fe40000000f00 */
[----:B------:R-:W-:Y:S01]  /*23d0*/  @P0 R2UR UR7, R0 ;  /* 0x00000000000702ca */ /* 0x000fe200000e0000 */
[----:B------:R-:W-:Y:S01]  /*23e0*/  VIADD R0, R3, 0x120 ;  /* 0x0000012003007836 */ /* 0x000fe20000000000 */
[----:B------:R-:W-:Y:S02]  /*23f0*/  @P0 SHF.R.U32.HI R4, RZ, 0x10, R5 ;  /* 0x00000010ff040819 */ /* 0x000fe40000011605 */
[----:B------:R-:W-:Y:S02]  /*2400*/  @P0 R2UR UR8, R2 ;  /* 0x00000000020802ca */ /* 0x000fe400000e0000 */
[----:B------:R-:W-:-:S02]  /*2410*/  PRMT R0, RZ, 0x654, R0 ;  /* 0x00000654ff007816 */ /* 0x000fc40000000000 */
[----:B------:R-:W-:Y:S02]  /*2420*/  @P0 R2UR UR4, R4 ;  /* 0x00000000040402ca */ /* 0x000fe400000e0000 */
[----:B------:R1:W-:Y:S03]  /*2430*/  SYNCS.ARRIVE.TRANS64.RED.A1T0 RZ, [R0+URZ], RZ ;  /* 0x000000ff00ff79a7 */ /* 0x0003e600081004ff */
[----:B------:R-:W-:-:S04]  /*2440*/  @UP1 UMOV UR27, UR7 ;  /* 0x00000007001b1c82 */ /* 0x000fc80008000000 */
[----:B------:R-:W-:-:S04]  /*2450*/  @UP1 UMOV UR37, UR8 ;  /* 0x0000000800251c82 */ /* 0x000fc80008000000 */
[----:B------:R-:W-:Y:S01]  /*2460*/  @UP1 UMOV UR36, UR4 ;  /* 0x0000000400241c82 */ /* 0x000fe20008000000 */
[----:B------:R-:W-:Y:S05]  /*2470*/  BRA.U !UP0, `(.L_x_41) ;  /* 0x0000000108d47547 */ /* 0x000fea000b800000 */
[----:B------:R-:W2:Y:S01]  /*2480*/  LDCU.128 UR12, c[0x0][0xb10] ;  /* 0x00016200ff0c77ac */ /* 0x000ea20008000c00 */
[----:B------:R-:W3:Y:S01]  /*2490*/  LDCU UR26, c[0x0][0xb20] ;  /* 0x00016400ff1a77ac */ /* 0x000ee20008000800 */
[----:B------:R-:W4:Y:S01]  /*24a0*/  LDCU UR20, c[0x0][0xb0c] ;  /* 0x00016180ff1477ac */ /* 0x000f220008000800 */
[----:B------:R-:W1:Y:S01]  /*24b0*/  LDCU.64 UR10, c[0x0][0xb28] ;  /* 0x00016500ff0a77ac */ /* 0x000e620008000a00 */
[----:B------:R-:W-:Y:S02]  /*24c0*/  UISETP.NE.AND UP3, UPT, UR40, 0x1, UPT ;  /* 0x000000012800788c */ /* 0x000fe4000bf65270 */
[----:B--2---:R-:W-:Y:S02]  /*24d0*/  UIMAD.WIDE.U32 UR16, UR38, UR15, URZ ;  /* 0x0000000f261072a5 */ /* 0x004fe4000f8e00ff */
[----:B------:R-:W-:Y:S02]  /*24e0*/  UIMAD.WIDE.U32 UR8, UR39, UR12, URZ ;  /* 0x0000000c270872a5 */ /* 0x000fe4000f8e00ff */
[----:B------:R-:W-:-:S02]  /*24f0*/  UISETP.NE.AND UP0, UPT, UR14, 0x1, UPT ;  /* 0x000000010e00788c */ /* 0x000fc4000bf05270 */
[----:B------:R-:W-:Y:S01]  /*2500*/  UIMAD.WIDE.U32 UR22, UR27, UR15, URZ ;  /* 0x0000000f1b1672a5 */ /* 0x000fe2000f8e00ff */
[----:B------:R-:W-:Y:S02]  /*2510*/  UMOV UR16, UR17 ;  /* 0x0000001100107c82 */ /* 0x000fe40008000000 */
[----:B------:R-:W-:Y:S01]  /*2520*/  UMOV UR8, UR9 ;  /* 0x0000000900087c82 */ /* 0x000fe20008000000 */
[----:B---3--:R-:W-:Y:S02]  /*2530*/  USHF.R.U32.HI UR16, URZ, UR26, UR16 ;  /* 0x0000001aff107299 */ /* 0x008fe40008011610 */
[----:B----4-:R-:W-:Y:S02]  /*2540*/  UISETP.NE.AND UP2, UPT, UR20, 0x1, UPT ;  /* 0x000000011400788c */ /* 0x010fe4000bf45270 */
[----:B------:R-:W-:Y:S02]  /*2550*/  USHF.R.U32.HI UR8, URZ, UR13, UR8 ;  /* 0x0000000dff087299 */ /* 0x000fe40008011608 */
[----:B------:R-:W-:-:S02]  /*2560*/  USEL UR7, UR38, UR16, !UP0 ;  /* 0x0000001026077287 */ /* 0x000fc4000c000000 */
[----:B------:R-:W-:Y:S02]  /*2570*/  USEL UR8, UR39, UR8, !UP2 ;  /* 0x0000000827087287 */ /* 0x000fe4000d000000 */
[----:B-1----:R-:W-:Y:S01]  /*2580*/  UIMAD.WIDE.U32 UR16, UR7, UR10, URZ ;  /* 0x0000000a071072a5 */ /* 0x002fe2000f8e00ff */
[----:B------:R-:W-:Y:S01]  /*2590*/  UMOV UR4, UR23 ;  /* 0x0000001700047c82 */ /* 0x000fe20008000000 */
[----:B------:R-:W-:Y:S02]  /*25a0*/  UIMAD.WIDE.U32 UR18, UR37, UR12, URZ ;  /* 0x0000000c251272a5 */ /* 0x000fe4000f8e00ff */
[----:B------:R-:W-:-:S03]  /*25b0*/  UIMAD.WIDE.U32 UR22, UR8, UR10, URZ ;  /* 0x0000000a081672a5 */ /* 0x000fc6000f8e00ff */
[----:B------:R-:W-:Y:S01]  /*25c0*/  UMOV UR16, UR17 ;  /* 0x0000001100107c82 */ /* 0x000fe20008000000 */
[----:B------:R-:W-:Y:S02]  /*25d0*/  USHF.R.U32.HI UR4, URZ, UR26, UR4 ;  /* 0x0000001aff047299 */ /* 0x000fe40008011604 */
[----:B------:R-:W-:Y:S01]  /*25e0*/  @UP3 USHF.R.U32.HI UR7, URZ, UR11, UR16 ;  /* 0x0000000bff073299 */ /* 0x000fe20008011610 */
[----:B------:R-:W-:Y:S01]  /*25f0*/  UMOV UR18, UR19 ;  /* 0x0000001300127c82 */ /* 0x000fe20008000000 */
[----:B------:R-:W-:Y:S01]  /*2600*/  UMOV UR22, UR23 ;  /* 0x0000001700167c82 */ /* 0x000fe20008000000 */
[----:B------:R-:W-:Y:S02]  /*2610*/  USHF.R.U32.HI UR13, URZ, UR13, UR18 ;  /* 0x0000000dff0d7299 */ /* 0x000fe40008011612 */
[----:B------:R-:W-:Y:S02]  /*2620*/  USEL UR4, UR27, UR4, !UP0 ;  /* 0x000000041b047287 */ /* 0x000fe4000c000000 */
[----:B------:R-:W-:-:S02]  /*2630*/  @UP3 USHF.R.U32.HI UR8, URZ, UR11, UR22 ;  /* 0x0000000bff083299 */ /* 0x000fc40008011616 */
[----:B------:R-:W-:Y:S02]  /*2640*/  UIMAD UR9, UR40, UR7, URZ ;  /* 0x00000007280972a4 */ /* 0x000fe4000f8e02ff */
[----:B------:R-:W-:Y:S02]  /*2650*/  USEL UR7, UR37, UR13, !UP2 ;  /* 0x0000000d25077287 */ /* 0x000fe4000d000000 */
[----:B------:R-:W-:Y:S02]  /*2660*/  UIMAD UR12, UR40, UR8, URZ ;  /* 0x00000008280c72a4 */ /* 0x000fe4000f8e02ff */
[----:B------:R-:W-:Y:S02]  /*2670*/  UISETP.GE.AND UP0, UPT, UR4, UR9, UPT ;  /* 0x000000090400728c */ /* 0x000fe4000bf06270 */
[----:B------:R-:W-:Y:S02]  /*2680*/  UIMAD.WIDE.U32 UR16, UR4, UR10, URZ ;  /* 0x0000000a041072a5 */ /* 0x000fe4000f8e00ff */
[----:B------:R-:W-:-:S02]  /*2690*/  UISETP.GE.OR UP0, UPT, UR7, UR12, UP0 ;  /* 0x0000000c0700728c */ /* 0x000fc40008706670 */
        /* <DEDUP_REMOVED lines=19> */
.L_x_41:
[----:B------:R-:W2:Y:S02]  /*27d0*/  LDCU UR4, c[0x0][0xb30] ;  /* 0x00016600ff0477ac */ /* 0x000ea40008000800 */
[----:B--2---:R-:W-:-:S09]  /*27e0*/  UISETP.NE.AND UP0, UPT, UR4, 0x1, UPT ;  /* 0x000000010400788c */ /* 0x004fd2000bf05270 */
[----:B------:R-:W-:Y:S05]  /*27f0*/  BRA.U UP0, `(.L_x_42) ;  /* 0x0000000100447547 */ /* 0x000fea000b800000 */
[----:B------:R-:W2:Y:S01]  /*2800*/  LDCU.128 UR12, c[0x0][0xb10] ;  /* 0x00016200ff0c77ac */ /* 0x000ea20008000c00 */
[----:B------:R-:W3:Y:S01]  /*2810*/  LDCU UR16, c[0x0][0xb0c] ;  /* 0x00016180ff1077ac */ /* 0x000ee20008000800 */
[----:B------:R-:W4:Y:S01]  /*2820*/  LDCU UR17, c[0x0][0xb20] ;  /* 0x00016400ff1177ac */ /* 0x000f220008000800 */
[----:B--2---:R-:W-:Y:S02]  /*2830*/  UIMAD.WIDE.U32 UR10, UR37, UR12, URZ ;  /* 0x0000000c250a72a5 */ /* 0x004fe4000f8e00ff */
[----:B------:R-:W-:Y:S02]  /*2840*/  UIMAD.WIDE.U32 UR8, UR27, UR15, URZ ;  /* 0x0000000f1b0872a5 */ /* 0x000fe4000f8e00ff */
[----:B---3--:R-:W-:Y:S02]  /*2850*/  UISETP.NE.AND UP2, UPT, UR16, 0x1, UPT ;  /* 0x000000011000788c */ /* 0x008fe4000bf45270 */
[----:B------:R-:W-:Y:S01]  /*2860*/  UISETP.NE.AND UP0, UPT, UR14, 0x1, UPT ;  /* 0x000000010e00788c */ /* 0x000fe2000bf05270 */
[----:B------:R-:W-:-:S02]  /*2870*/  UMOV UR7, UR11 ;  /* 0x0000000b00077c82 */ /* 0x000fc40008000000 */
[----:B------:R-:W-:Y:S01]  /*2880*/  UMOV UR4, UR9 ;  /* 0x0000000900047c82 */ /* 0x000fe20008000000 */
[----:B------:R-:W-:Y:S02]  /*2890*/  USHF.R.U32.HI UR7, URZ, UR13, UR7 ;  /* 0x0000000dff077299 */ /* 0x000fe40008011607 */
[----:B----4-:R-:W-:Y:S02]  /*28a0*/  USHF.R.U32.HI UR4, URZ, UR17, UR4 ;  /* 0x00000011ff047299 */ /* 0x010fe40008011604 */
[----:B------:R-:W-:Y:S02]  /*28b0*/  USEL UR7, UR37, UR7, !UP2 ;  /* 0x0000000725077287 */ /* 0x000fe4000d000000 */
[----:B------:R-:W-:-:S04]  /*28c0*/  USEL UR4, UR27, UR4, !UP0 ;  /* 0x000000041b047287 */ /* 0x000fc8000c000000 */
[----:B------:R-:W-:Y:S02]  /*28d0*/  UIADD3 UR8, UPT, UPT, UR7, -UR4, URZ ;  /* 0x8000000407087290 */ /* 0x000fe4000fffe0ff */
[----:B------:R-:W-:Y:S02]  /*28e0*/  UIADD3 UR4, UPT, UPT, -UR7, UR4, URZ ;  /* 0x0000000407047290 */ /* 0x000fe4000fffe1ff */
[----:B------:R-:W-:Y:S02]  /*28f0*/  UIMAD UR27, UR8, UR14, UR27 ;  /* 0x0000000e081b72a4 */ /* 0x000fe4000f8e021b */
[----:B------:R-:W-:-:S12]  /*2900*/  UIMAD UR37, UR4, UR16, UR37 ;  /* 0x00000010042572a4 */ /* 0x000fd8000f8e0225 */
.L_x_42:
[----:B------:R-:W-:Y:S01]  /*2910*/  VIADD R11, R11, 0x1 ;  /* 0x000000010b0b7836 */ /* 0x000fe20000000000 */
[----:B------:R-:W-:Y:S02]  /*2920*/  R2UR UR7, R48 ;  /* 0x00000000300772ca */ /* 0x000fe400000e0000 */
[----:B------:R-:W-:Y:S02]  /*2930*/  R2UR UR4, R47 ;  /* 0x000000002f0472ca */ /* 0x000fe400000e0000 */
[C---:B------:R-:W-:Y:S02]  /*2940*/  ISETP.NE.AND P0, PT, R11.reuse, 0x2, PT ;  /* 0x000000020b00780c */ /* 0x040fe40003f05270 */
[----:B------:R-:W-:Y:S02]  /*2950*/  PLOP3.LUT P1, PT, PT, PT, PT, 0x80, 0x8 ;  /* 0x000000000008781c */ /* 0x000fe40003f2f070 */
[----:B-1----:R-:W-:Y:S02]  /*2960*/  SEL R0, RZ, 0x1, P0 ;  /* 0x00000001ff007807 */ /* 0x002fe40000000000 */
[----:B------:R-:W-:-:S02]  /*2970*/  SEL R11, R11, RZ, P0 ;  /* 0x000000ff0b0b7207 */ /* 0x000fc40000000000 */
[----:B------:R-:W-:Y:S01]  /*2980*/  LOP3.LUT R10, R10, R0, RZ, 0x3c, !PT ;  /* 0x000000000a0a7212 */ /* 0x000fe200078e3cff */
[----:B------:R-:W-:Y:S02]  /*2990*/  UIADD3 UR26, UPT, UPT, UR37, UR7, URZ ;  /* 0x00000007251a7290 */ /* 0x000fe4000fffe0ff */
[----:B------:R-:W-:Y:S01]  /*29a0*/  UIADD3 UR30, UPT, UPT, UR27, UR4, URZ ;  /* 0x000000041b1e7290 */ /* 0x000fe2000fffe0ff */
[----:B------:R-:W-:Y:S11]  /*29b0*/  BRA.U UP1, `(.L_x_43) ;  /* 0xfffffff1013c7547 */ /* 0x000ff6000b83ffff */
[----:B------:R-:W-:Y:S01]  /*29c0*/  UIADD3 UR7, UPT, UPT, UR6, 0x68, URZ ;  /* 0x0000006806077890 */ /* 0x000fe2000fffe0ff */
[----:B------:R-:W-:-:S03]  /*29d0*/  SHF.L.U32 R2, R12, 0x1f, RZ ;  /* 0x0000001f0c027819 */ /* 0x000fc600000006ff */
[----:B------:R-:W-:-:S09]  /*29e0*/  ULEA UR4, UR5, UR7, 0x3 ;  /* 0x0000000705047291 */ /* 0x000fd2000f8e18ff */
[----:B------:R-:W1:Y:S02]  /*29f0*/  SYNCS.PHASECHK.TRANS64.TRYWAIT P0, [UR4], R2 ;  /* 0x00000002ff0075a7 */ /* 0x000e640008001104 */
[----:B-1----:R-:W-:Y:S05]  /*2a00*/  @!P0 BRA `(.L_x_44) ;  /* 0x0000005400048947 */ /* 0x002fea0003800000 */
.L_x_137:
[----:B------:R-:W-:-:S04]  /*2a10*/  UIADD3 UR4, UPT, UPT, UR5, 0x1, URZ ;  /* 0x0000000105047890 */ /* 0x000fc8000fffe0ff */
[----:B------:R-:W-:-:S04]  /*2a20*/  UISETP.NE.AND UP0, UPT, UR4, 0xd, UPT ;  /* 0x0000000d0400788c */ /* 0x000fc8000bf05270 */
[----:B------:R-:W-:Y:S02]  /*2a30*/  USEL UR6, URZ, 0x1, UP0 ;  /* 0x00000001ff067887 */ /* 0x000fe40008000000 */
[----:B------:R-:W-:-:S04]  /*2a40*/  USEL UR4, UR4, URZ, UP0 ;  /* 0x000000ff04047287 */ /* 0x000fc80008000000 */
[----:B------:R-:W-:Y:S01]  /*2a50*/  ULEA UR5, UR4, UR7, 0x3 ;  /* 0x0000000704057291 */ /* 0x000fe2000f8e18ff */
[----:B-1----:R-:W-:-:S04]  /*2a60*/  LOP3.LUT R2, R12, UR6, RZ, 0x3c, !PT ;  /* 0x000000060c027c12 */ /* 0x002fc8000f8e3cff */
[----:B------:R-:W-:-:S04]  /*2a70*/  SHF.L.U32 R3, R2, 0x1f, RZ ;  /* 0x0000001f02037819 */ /* 0x000fc800000006ff */
[----:B------:R-:W1:Y:S02]  /*2a80*/  SYNCS.PHASECHK.TRANS64.TRYWAIT P0, [UR5], R3 ;  /* 0x00000003ff0075a7 */ /* 0x000e640008001105 */
[----:B-1----:R-:W-:Y:S05]  /*2a90*/  @!P0 BRA `(.L_x_45) ;  /* 0x0000005000f88947 */ /* 0x002fea0003800000 */
.L_x_139:
[----:B------:R-:W-:-:S04]  /*2aa0*/  UIADD3 UR4, UPT, UPT, UR4, 0x1, URZ ;  /* 0x0000000104047890 */ /* 0x000fc8000fffe0ff */
[----:B------:R-:W-:-:S04]  /*2ab0*/  UISETP.NE.AND UP0, UPT, UR4, 0xd, UPT ;  /* 0x0000000d0400788c */ /* 0x000fc8000bf05270 */
[----:B------:R-:W-:Y:S02]  /*2ac0*/  USEL UR6, URZ, 0x1, UP0 ;  /* 0x00000001ff067887 */ /* 0x000fe40008000000 */
[----:B------:R-:W-:-:S04]  /*2ad0*/  USEL UR4, UR4, URZ, UP0 ;  /* 0x000000ff04047287 */ /* 0x000fc80008000000 */
[----:B------:R-:W-:Y:S01]  /*2ae0*/  ULEA UR5, UR4, UR7, 0x3 ;  /* 0x0000000704057291 */ /* 0x000fe2000f8e18ff */
[----:B------:R-:W-:-:S04]  /*2af0*/  LOP3.LUT R2, R2, UR6, RZ, 0x3c, !PT ;  /* 0x0000000602027c12 */ /* 0x000fc8000f8e3cff */
[----:B-1----:R-:W-:-:S04]  /*2b00*/  SHF.L.U32 R3, R2, 0x1f, RZ ;  /* 0x0000001f02037819 */ /* 0x002fc800000006ff */
[----:B------:R-:W1:Y:S02]  /*2b10*/  SYNCS.PHASECHK.TRANS64.TRYWAIT P0, [UR5], R3 ;  /* 0x00000003ff0075a7 */ /* 0x000e640008001105 */
[----:B-1----:R-:W-:Y:S05]  /*2b20*/  @!P0 BRA `(.L_x_46) ;  /* 0x0000005000ec8947 */ /* 0x002fea0003800000 */
.L_x_141:
        /* <DEDUP_REMOVED lines=9> */
.L_x_143:
        /* <DEDUP_REMOVED lines=9> */
.L_x_145:
        /* <DEDUP_REMOVED lines=9> */
.L_x_147:
        /* <DEDUP_REMOVED lines=9> */
.L_x_149:
        /* <DEDUP_REMOVED lines=9> */
.L_x_151:
        /* <DEDUP_REMOVED lines=9> */
.L_x_153:
        /* <DEDUP_REMOVED lines=9> */
.L_x_155:
        /* <DEDUP_REMOVED lines=9> */
.L_x_157:
        /* <DEDUP_REMOVED lines=9> */
.L_x_159:
[----:B------:R-:W-:-:S04]  /*3040*/  UIADD3 UR4, UPT, UPT, UR4, 0x1, URZ ;  /* 0x0000000104047890 */ /* 0x000fc8000fffe0ff */
[----:B------:R-:W-:-:S04]  /*3050*/  UISETP.NE.AND UP0, UPT, UR4, 0xd, UPT ;  /* 0x0000000d0400788c */ /* 0x000fc8000bf05270 */
[----:B------:R-:W-:Y:S02]  /*3060*/  USEL UR5, URZ, 0x1, UP0 ;  /* 0x00000001ff057887 */ /* 0x000fe40008000000 */
[----:B------:R-:W-:-:S04]  /*3070*/  USEL UR4, UR4, URZ, UP0 ;  /* 0x000000ff04047287 */ /* 0x000fc80008000000 */
[----:B------:R-:W-:Y:S01]  /*3080*/  ULEA UR4, UR4, UR7, 0x3 ;  /* 0x0000000704047291 */ /* 0x000fe2000f8e18ff */
[----:B------:R-:W-:-:S04]  /*3090*/  LOP3.LUT R2, R2, UR5, RZ, 0x3c, !PT ;  /* 0x0000000502027c12 */ /* 0x000fc8000f8e3cff */
[----:B------:R-:W-:Y:S01]  /*30a0*/  SHF.L.U32 R2, R2, 0x1f, RZ ;  /* 0x0000001f02027819 */ /* 0x000fe200000006ff */
[----:B-1----:R-:W-:-:S07]  /*30b0*/  IMAD.U32 R0, RZ, RZ, UR4 ;  /* 0x00000004ff007e24 */ /* 0x002fce000f8e00ff */
.L_x_56:
[----:B-1----:R1:W2:Y:S02]  /*30c0*/  SYNCS.PHASECHK.TRANS64.TRYWAIT P0, [R0+URZ], R2 ;  /* 0x00000002000075a7 */ /* 0x0022a400080011ff */
[----:B--2---:R-:W-:Y:S05]  /*30d0*/  @!P0 NANOSLEEP.SYNCS 0x989680 ;  /* 0x009896800000895d */ /* 0x004fea0003900000 */
[----:B------:R-:W2:Y:S02]  /*30e0*/  @!P0 SYNCS.PHASECHK.TRANS64 P0, [R0+URZ], R2 ;  /* 0x00000002000085a7 */ /* 0x000ea400080010ff */
[----:B--2---:R-:W-:Y:S05]  /*30f0*/  @P0 EXIT ;  /* 0x000000000000094d */ /* 0x004fea0003800000 */
[----:B------:R-:W-:Y:S05]  /*3100*/  BRA `(.L_x_56) ;  /* 0xfffffffc00ec7947 */ /* 0x000fea000383ffff */
.L_x_23:
[----:B------:R-:W-:-:S04]  /*3110*/  UISETP.NE.AND UP0, UPT, UR54, URZ, UPT ;  /* 0x000000ff3600728c */ /* 0x000fc8000bf05270 */
[----:B------:R-:W-:-:S09]  /*3120*/  UISETP.NE.OR UP0, UPT, UR22, 0x1, UP0 ;  /* 0x000000011600788c */ /* 0x000fd20008705670 */
[----:B------:R-:W-:Y:S05]  /*3130*/  BRA.U UP0, `(.L_x_57) ;  /* 0x0000000500487547 */ /* 0x000fea000b800000 */
[----:B------:R-:W-:Y:S01]  /*3140*/  ISETP.GE.U32.AND P2, PT, R0, 0x8, PT ;  /* 0x000000080000780c */ /* 0x000fe20003f46070 */
[----:B------:R-:W-:Y:S01]  /*3150*/  IMAD.MOV.U32 R12, RZ, RZ, 0x1 ;  /* 0x00000001ff0c7424 */ /* 0x000fe200078e00ff */
[----:B------:R-:W-:Y:S02]  /*3160*/  CS2R R10, SRZ ;  /* 0x00000000000a7805 */ /* 0x000fe4000001ff00 */
[----:B------:R-:W-:Y:S01]  /*3170*/  CS2R R8, SRZ ;  /* 0x0000000000087805 */ /* 0x000fe2000001ff00 */
[----:B------:R-:W-:Y:S01]  /*3180*/  UMOV UR6, 0x400 ;  /* 0x0000040000067882 */ /* 0x000fe20000000000 */
[----:B------:R-:W-:Y:S01]  /*3190*/  UMOV UR5, URZ ;  /* 0x000000ff00057c82 */ /* 0x000fe20008000000 */
[----:B------:R-:W-:-:S12]  /*31a0*/  ULEA UR6, UR54, UR6, 0x18 ;  /* 0x0000000636067291 */ /* 0x000fd8000f8ec0ff */
.L_x_61:
[----:B------:R-:W-:Y:S02]  /*31b0*/  LEA R2, R8, UR6, 0x3 ;  /* 0x0000000608027c11 */ /* 0x000fe4000f8e18ff */
[----:B------:R-:W-:-:S03]  /*31c0*/  SHF.L.U32 R4, R9, 0x1f, RZ ;  /* 0x0000001f09047819 */ /* 0x000fc600000006ff */
[----:B------:R-:W-:Y:S01]  /*31d0*/  VIADD R5, R2, 0x180 ;  /* 0x0000018002057836 */ /* 0x000fe20000000000 */
[----:B------:R-:W1:Y:S02]  /*31e0*/  SYNCS.PHASECHK.TRANS64.TRYWAIT P0, [R2+URZ+0x170], R4 ;  /* 0x00017004020075a7 */ /* 0x000e6400080011ff */
[----:B-1----:R-:W-:Y:S05]  /*31f0*/  @!P0 BRA `(.L_x_58) ;  /* 0x0000005000288947 */ /* 0x002fea0003800000 */
.L_x_160:
[----:B------:R-:W-:Y:S01]  /*3200*/  ULEA UR4, UR5, UR6, 0x3 ;  /* 0x0000000605047291 */ /* 0x000fe2000f8e18ff */
[----:B-1----:R-:W-:Y:S01]  /*3210*/  PRMT R2, RZ, 0x654, R5 ;  /* 0x00000654ff027816 */ /* 0x002fe20000000005 */
[----:B------:R-:W-:Y:S01]  /*3220*/  @!P2 IMAD.MOV.U32 R4, RZ, RZ, 0x10 ;  /* 0x00000010ff04a424 */ /* 0x000fe200078e00ff */
[----:B------:R-:W-:Y:S01]  /*3230*/  SHF.L.U32 R5, R12, 0x1f, RZ ;  /* 0x0000001f0c057819 */ /* 0x000fe200000006ff */
[----:B------:R-:W-:Y:S01]  /*3240*/  UIADD3 UR7, UPT, UPT, UR4, 0x110, URZ ;  /* 0x0000011004077890 */ /* 0x000fe2000fffe0ff */
[----:B------:R1:W-:Y:S05]  /*3250*/  SYNCS.ARRIVE.TRANS64.RED.A1T0 RZ, [R2+URZ], RZ ;  /* 0x000000ff02ff79a7 */ /* 0x0003ea00081004ff */
[----:B------:R-:W-:Y:S01]  /*3260*/  IMAD.U32 R6, RZ, RZ, UR7 ;  /* 0x00000007ff067e24 */ /* 0x000fe2000f8e00ff */
[----:B------:R-:W2:Y:S04]  /*3270*/  SYNCS.PHASECHK.TRANS64.TRYWAIT P0, [UR4+0x120], R5 ;  /* 0x00012005ff0075a7 */ /* 0x000ea80008001104 */
[----:B------:R-:W-:Y:S01]  /*3280*/  PRMT R6, R0, 0x654, R6 ;  /* 0x0000065400067816 */ /* 0x000fe20000000006 */
[----:B-12---:R-:W-:Y:S06]  /*3290*/  @!P0 BRA `(.L_x_59) ;  /* 0x0000005000148947 */ /* 0x006fec0003800000 */
.L_x_162:
[----:B------:R-:W-:Y:S01]  /*32a0*/  ULEA UR8, UR5, UR6, 0x4 ;  /* 0x0000000605087291 */ /* 0x000fe2000f8e20ff */
[----:B------:R-:W-:Y:S01]  /*32b0*/  SEL R3, R6, R3, !P2 ;  /* 0x0000000306037207 */ /* 0x000fe20005000000 */
[----:B------:R-:W-:Y:S01]  /*32c0*/  UIADD3 UR9, UPT, UPT, UR4, 0x110, URZ ;  /* 0x0000011004097890 */ /* 0x000fe2000fffe0ff */
[----:B-1----:R-:W-:Y:S01]  /*32d0*/  LEA R2, R11, UR6, 0x3 ;  /* 0x000000060b027c11 */ /* 0x002fe2000f8e18ff */
[----:B------:R-:W-:Y:S01]  /*32e0*/  UIADD3 UR8, UPT, UPT, UR8, 0x1a0, URZ ;  /* 0x000001a008087890 */ /* 0x000fe2000fffe0ff */
[----:B------:R1:W-:Y:S01]  /*32f0*/  @!P2 SYNCS.ARRIVE.TRANS64.RED RZ, [R3+URZ], R4 ;  /* 0x0000000403ffa9a7 */ /* 0x0003e200080004ff */
[----:B------:R-:W-:Y:S01]  /*3300*/  UIADD3 UR4, UPT, UPT, UR5, 0x1, URZ ;  /* 0x0000000105047890 */ /* 0x000fe2000fffe0ff */
[----:B------:R-:W-:-:S03]  /*3310*/  VIADD R8, R8, 0x1 ;  /* 0x0000000108087836 */ /* 0x000fc60000000000 */
[----:B------:R-:W-:Y:S02]  /*3320*/  UISETP.NE.AND UP0, UPT, UR4, 0x2, UPT ;  /* 0x000000020400788c */ /* 0x000fe4000bf05270 */
[----:B------:R-:W-:Y:S01]  /*3330*/  ISETP.NE.AND P0, PT, R8, 0x2, PT ;  /* 0x000000020800780c */ /* 0x000fe20003f05270 */
[----:B------:R-:W-:Y:S06]  /*3340*/  UGETNEXTWORKID.BROADCAST [UR8], [UR9] ;  /* 0x00000000080073ca */ /* 0x000fec0008000100 */
[----:B------:R-:W-:Y:S02]  /*3350*/  USEL UR7, URZ, 0x1, UP0 ;  /* 0x00000001ff077887 */ /* 0x000fe40008000000 */
[----:B------:R-:W-:-:S04]  /*3360*/  USEL UR5, UR4, URZ, UP0 ;  /* 0x000000ff04057287 */ /* 0x000fc80008000000 */
[----:B------:R-:W-:Y:S02]  /*3370*/  LOP3.LUT R12, R12, UR7, RZ, 0x3c, !PT ;  /* 0x000000070c0c7c12 */ /* 0x000fe4000f8e3cff */
[----:B-1----:R-:W-:-:S04]  /*3380*/  SHF.L.U32 R4, R10, 0x1f, RZ ;  /* 0x0000001f0a047819 */ /* 0x002fc800000006ff */
[----:B------:R-:W1:Y:S02]  /*3390*/  SYNCS.PHASECHK.TRANS64.TRYWAIT P1, [R2+URZ+0x110], R4 ;  /* 0x00011004020075a7 */ /* 0x000e6400080211ff */
[----:B-1----:R-:W-:Y:S05]  /*33a0*/  @!P1 BRA `(.L_x_60) ;  /* 0x0000004c00e89947 */ /* 0x002fea0003800000 */
.L_x_163:
[C---:B-1----:R-:W-:Y:S01]  /*33b0*/  LEA R4, R11.reuse, UR6, 0x4 ;  /* 0x000000060b047c11 */ /* 0x042fe2000f8e20ff */
[----:B------:R-:W-:Y:S01]  /*33c0*/  VIADD R2, R2, 0x120 ;  /* 0x0000012002027836 */ /* 0x000fe20000000000 */
[----:B------:R-:W-:Y:S01]  /*33d0*/  SEL R8, R8, RZ, P0 ;  /* 0x000000ff08087207 */ /* 0x000fe20000000000 */
[----:B------:R-:W-:-:S03]  /*33e0*/  VIADD R11, R11, 0x1 ;  /* 0x000000010b0b7836 */ /* 0x000fc60000000000 */
[----:B------:R-:W1:Y:S01]  /*33f0*/  LDS.128 R4, [R4+0x1a0] ;  /* 0x0001a00004047984 */ /* 0x000e620000000c00 */
[----:B------:R-:W-:Y:S02]  /*3400*/  PRMT R2, RZ, 0x654, R2 ;  /* 0x00000654ff027816 */ /* 0x000fe40000000002 */
[C---:B------:R-:W-:Y:S01]  /*3410*/  ISETP.NE.AND P1, PT, R11.reuse, 0x2, PT ;  /* 0x000000020b00780c */ /* 0x040fe20003f25270 */
[----:B------:R-:W-:Y:S01]  /*3420*/  @!PT LDS RZ, [RZ] ;  /* 0x00000000fffff984 */ /* 0x000fe20000000800 */
[----:B------:R-:W-:Y:S01]  /*3430*/  @!PT LDS RZ, [RZ] ;  /* 0x00000000fffff984 */ /* 0x000fe20000000800 */
[----:B------:R-:W-:Y:S01]  /*3440*/  @!PT LDS RZ, [RZ] ;  /* 0x00000000fffff984 */ /* 0x000fe20000000800 */
[----:B------:R-:W-:Y:S01]  /*3450*/  @!PT LDS RZ, [RZ] ;  /* 0x00000000fffff984 */ /* 0x000fe20000000800 */
[----:B------:R2:W-:Y:S06]  /*3460*/  MEMBAR.ALL.CTA ;  /* 0x0000000000007992 */ /* 0x0005ec0000008000 */
[----:B--2---:R-:W2:Y:S01]  /*3470*/  FENCE.VIEW.ASYNC.S ;  /* 0x00000000000073c6 */ /* 0x004ea20000000000 */
[----:B------:R-:W-:Y:S01]  /*3480*/  SEL R11, R11, RZ, P1 ;  /* 0x000000ff0b0b7207 */ /* 0x000fe20000800000 */
[----:B--2---:R2:W-:Y:S01]  /*3490*/  SYNCS.ARRIVE.TRANS64.RED.A1T0 RZ, [R2+URZ], RZ ;  /* 0x000000ff02ff79a7 */ /* 0x0045e200081004ff */
[----:B-1----:R-:W-:-:S02]  /*34a0*/  LOP3.LUT P3, RZ, R6, 0x1, RZ, 0xc0, !PT ;  /* 0x0000000106ff7812 */ /* 0x002fc4000786c0ff */
[----:B------:R-:W-:-:S04]  /*34b0*/  SEL R4, RZ, 0x1, P1 ;  /* 0x00000001ff047807 */ /* 0x000fc80000800000 */
[----:B------:R-:W-:Y:S02]  /*34c0*/  LOP3.LUT R10, R10, R4, RZ, 0x3c, !PT ;  /* 0x000000040a0a7212 */ /* 0x000fe400078e3cff */
[----:B--2---:R-:W-:-:S04]  /*34d0*/  SEL R2, RZ, 0x1, P0 ;  /* 0x00000001ff027807 */ /* 0x004fc80000000000 */
[----:B------:R-:W-:Y:S01]  /*34e0*/  LOP3.LUT R9, R9, R2, RZ, 0x3c, !PT ;  /* 0x0000000209097212 */ /* 0x000fe200078e3cff */
[----:B------:R-:W-:Y:S06]  /*34f0*/  @P3 BRA `(.L_x_61) ;  /* 0xfffffffc002c3947 */ /* 0x000fec000383ffff */
[----:B------:R-:W-:Y:S01]  /*3500*/  ULEA UR4, UR5, UR6, 0x3 ;  /* 0x0000000605047291 */ /* 0x000fe2000f8e18ff */
[----:B------:R-:W-:-:S08]  /*3510*/  SHF.L.U32 R2, R12, 0x1f, RZ ;  /* 0x0000001f0c027819 */ /* 0x000fd000000006ff */
[----:B------:R-:W1:Y:S02]  /*3520*/  SYNCS.PHASECHK.TRANS64 P0, [UR4+0x120], R2 ;  /* 0x00012002ff0075a7 */ /* 0x000e640008001004 */
[----:B-1----:R-:W-:Y:S05]  /*3530*/  @P0 BRA `(.L_x_62) ;  /* 0x0000000000080947 */ /* 0x002fea0003800000 */
[----:B------:R-:W1:Y:S02]  /*3540*/  SYNCS.PHASECHK.TRANS64.TRYWAIT P0, [UR4+0x120], R2 ;  /* 0x00012002ff0075a7 */ /* 0x000e640008001104 */
[----:B-1----:R-:W-:Y:S05]  /*3550*/  @!P0 BRA `(.L_x_63) ;  /* 0x0000004c00908947 */ /* 0x002fea0003800000 */
.L_x_62:
[----:B------:R-:W-:-:S04]  /*3560*/  UIADD3 UR7, UPT, UPT, UR5, 0x1, URZ ;  /* 0x0000000105077890 */ /* 0x000fc8000fffe0ff */
[----:B------:R-:W-:-:S04]  /*3570*/  UISETP.NE.AND UP0, UPT, UR7, 0x2, UPT ;  /* 0x000000020700788c */ /* 0x000fc8000bf05270 */
[----:B------:R-:W-:Y:S02]  /*3580*/  USEL UR8, URZ, 0x1, UP0 ;  /* 0x00000001ff087887 */ /* 0x000fe40008000000 */
[----:B------:R-:W-:-:S04]  /*3590*/  USEL UR7, UR7, URZ, UP0 ;  /* 0x000000ff07077287 */ /* 0x000fc80008000000 */
[----:B------:R-:W-:Y:S01]  /*35a0*/  ULEA UR7, UR7, UR6, 0x3 ;  /* 0x0000000607077291 */ /* 0x000fe2000f8e18ff */
[----:B-1----:R-:W-:-:S04]  /*35b0*/  LOP3.LUT R2, R12, UR8, RZ, 0x3c, !PT ;  /* 0x000000080c027c12 */ /* 0x002fc8000f8e3cff */
[----:B------:R-:W-:-:S04]  /*35c0*/  SHF.L.U32 R0, R2, 0x1f, RZ ;  /* 0x0000001f02007819 */ /* 0x000fc800000006ff */
[----:B------:R-:W1:Y:S02]  /*35d0*/  SYNCS.PHASECHK.TRANS64 P0, [UR7+0x120], R0 ;  /* 0x00012000ff0075a7 */ /* 0x000e640008001007 */
[----:B-1----:R-:W-:Y:S05]  /*35e0*/  @P0 EXIT ;  /* 0x000000000000094d */ /* 0x002fea0003800000 */
[----:B------:R-:W-:Y:S02]  /*35f0*/  SHF.L.U32 R2, R2, 0x1f, RZ ;  /* 0x0000001f02027819 */ /* 0x000fe400000006ff */
[----:B------:R-:W-:-:S07]  /*3600*/  MOV R0, UR7 ;  /* 0x0000000700007c02 */ /* 0x000fce0008000f00 */
.L_x_64:
[----:B-1----:R1:W2:Y:S02]  /*3610*/  SYNCS.PHASECHK.TRANS64.TRYWAIT P0, [R0+URZ+0x120], R2 ;  /* 0x00012002000075a7 */ /* 0x0022a400080011ff */
[----:B--2---:R-:W-:Y:S05]  /*3620*/  @!P0 NANOSLEEP.SYNCS 0x989680 ;  /* 0x009896800000895d */ /* 0x004fea0003900000 */
[----:B------:R-:W2:Y:S02]  /*3630*/  @!P0 SYNCS.PHASECHK.TRANS64 P0, [R0+URZ+0x120], R2 ;  /* 0x00012002000085a7 */ /* 0x000ea400080010ff */
[----:B--2---:R-:W-:Y:S05]  /*3640*/  @P0 EXIT ;  /* 0x000000000000094d */ /* 0x004fea0003800000 */
[----:B------:R-:W-:Y:S05]  /*3650*/  BRA `(.L_x_64) ;  /* 0xfffffffc00ec7947 */ /* 0x000fea000383ffff */
.L_x_57:
[----:B------:R-:W-:Y:S05]  /*3660*/  BRA.U UP4, `(.L_x_65) ;  /* 0x0000000d04d47547 */ /* 0x000fea000b800000 */
[----:B------:R-:W-:Y:S01]  /*3670*/  UMOV UR4, 0x40 ;  /* 0x0000004000047882 */ /* 0x000fe20000000000 */
[----:B------:R-:W-:Y:S01]  /*3680*/  NOP ;  /* 0x0000000000007918 */ /* 0x000fe20000000000 */
[----:B------:R-:W-:Y:S01]  /*3690*/  ULEA UR5, UR54, UR4, 0x18 ;  /* 0x0000000436057291 */ /* 0x000fe2000f8ec0ff */
[----:B------:R-:W-:Y:S02]  /*36a0*/  UMOV UR6, 0x400 ;  /* 0x0000040000067882 */ /* 0x000fe40000000000 */
[----:B------:R-:W-:-:S06]  /*36b0*/  ULEA UR6, UR54, UR6, 0x18 ;  /* 0x0000000636067291 */ /* 0x000fcc000f8ec0ff */
[----:B------:R-:W1:Y:S02]  /*36c0*/  LDS.U8 R0, [UR5+0x1c] ;  /* 0x00001c05ff007984 */ /* 0x000e640008000000 */
[----:B-1----:R-:W-:-:S13]  /*36d0*/  ISETP.NE.AND P0, PT, R0, RZ, PT ;  /* 0x000000ff0000720c */ /* 0x002fda0003f05270 */
[----:B------:R-:W-:Y:S05]  /*36e0*/  @P0 BRA `(.L_x_66) ;  /* 0x0000000000580947 */ /* 0x000fea0003800000 */
[----:B------:R-:W-:-:S13]  /*36f0*/  ELECT P0, URZ, PT ;  /* 0x0000000000ff782f */ /* 0x000fda0003800000 */
[----:B------:R-:W-:Y:S05]  /*3700*/  @!P0 BRA `(.L_x_67) ;  /* 0x0000000000608947 */ /* 0x000fea0003800000 */
[----:B------:R-:W-:Y:S01]  /*3710*/  UMOV UR4, 0x10 ;  /* 0x0000001000047882 */ /* 0x000fe20000000000 */
[----:B------:R-:W-:Y:S01]  /*3720*/  HFMA2 R0, -RZ, RZ, 0, 5.9604644775390625e-08 ;  /* 0x00000001ff007431 */ /* 0x000fe200000001ff */
[----:B------:R-:W-:-:S03]  /*3730*/  MOV R3, 0xffff ;  /* 0x0000ffff00037802 */ /* 0x000fc60000000f00 */
[----:B------:R-:W-:Y:S04]  /*3740*/  DEPBAR.LE SB1, 0x36 ;  /* 0x00009d800000791a */ /* 0x000fe80000000000 */
[----:B------:R-:W1:Y:S02]  /*3750*/  UTCATOMSWS.FIND_AND_SET.ALIGN UP0, UR4, UR4 ;  /* 0x00000004000475e3 */ /* 0x000e640008000800 */
[----:B-1----:R-:W-:Y:S01]  /*3760*/  MOV R4, UR4 ;  /* 0x0000000400047c02 */ /* 0x002fe20008000f00 */
[----:B------:R-:W-:Y:S06]  /*3770*/  BRA.U UP0, `(.L_x_68) ;  /* 0x0000000100187547 */ /* 0x000fec000b800000 */
.L_x_69:
[----:B------:R-:W-:Y:S05]  /*3780*/  NANOSLEEP 0x64 ;  /* 0x000000640000795d */ /* 0x000fea0003800000 */
[----:B------:R-:W-:-:S05]  /*3790*/  UMOV UR4, 0x10 ;  /* 0x0000001000047882 */ /* 0x000fca0000000000 */
[----:B------:R-:W-:Y:S04]  /*37a0*/  DEPBAR.LE SB1, 0x36 ;  /* 0x00009d800000791a */ /* 0x000fe80000000000 */
[----:B------:R-:W1:Y:S02]  /*37b0*/  UTCATOMSWS.FIND_AND_SET.ALIGN UP0, UR4, UR4 ;  /* 0x00000004000475e3 */ /* 0x000e640008000800 */
[----:B-1----:R-:W-:Y:S01]  /*37c0*/  MOV R4, UR4 ;  /* 0x0000000400047c02 */ /* 0x002fe20008000f00 */
[----:B------:R-:W-:Y:S05]  /*37d0*/  BRA.U !UP0, `(.L_x_69) ;  /* 0xfffffffd08e87547 */ /* 0x000fea000b83ffff */
.L_x_68:
[-C--:B------:R-:W-:Y:S02]  /*37e0*/  SHF.L.U32 R3, R3, R4.reuse, RZ ;  /* 0x0000000403037219 */ /* 0x080fe400000006ff */
[----:B------:R-:W-:Y:S01]  /*37f0*/  SHF.L.U32 R0, R0, R4, RZ ;  /* 0x0000000400007219 */ /* 0x000fe200000006ff */
[----:B------:R-:W-:Y:S02]  /*3800*/  IMAD.SHL.U32 R4, R4, 0x20, RZ ;  /* 0x0000002004047824 */ /* 0x000fe400078e00ff */
[----:B------:R1:W-:Y:S04]  /*3810*/  ATOMS.OR RZ, [UR5+0x14], R3 ;  /* 0x00001403ffff798c */ /* 0x0003e8000b000005 */
[----:B------:R1:W-:Y:S04]  /*3820*/  ATOMS.OR RZ, [UR5+0x18], R0 ;  /* 0x00001800ffff798c */ /* 0x0003e8000b000005 */
[----:B------:R1:W-:Y:S01]  /*3830*/  STS [UR6+0x1c0], R4 ;  /* 0x0001c004ff007988 */ /* 0x0003e20008000806 */
[----:B------:R-:W-:Y:S05]  /*3840*/  BRA `(.L_x_67) ;  /* 0x0000000000107947 */ /* 0x000fea0003800000 */
.L_x_66:
[----:B------:R-:W-:Y:S02]  /*3850*/  MOV R0, 0xffffffff ;  /* 0xffffffff00007802 */ /* 0x000fe40000000f00 */
[----:B------:R-:W-:-:S03]  /*3860*/  MOV R4, 0x3890 ;  /* 0x0000389000047802 */ /* 0x000fc60000000f00 */
[----:B------:R1:W-:Y:S04]  /*3870*/  STS [UR6+0x1c0], R0 ;  /* 0x0001c000ff007988 */ /* 0x0003e80008000806 */
[----:B-1---5:R-:W-:Y:S05]  /*3880*/  CALL.REL.NOINC `($__internal_1_$__cuda_sm10x_tcgen05_guardrail_trap_phase_invalid_during_alloc) ;  /* 0x0000005000687944 */ /* 0x022fea0003c00000 */
.L_x_67:
[----:B------:R-:W-:Y:S05]  /*3890*/  WARPSYNC.ALL ;  /* 0x0000000000007948 */ /* 0x000fea0003800000 */
[----:B------:R-:W2:Y:S01]  /*38a0*/  S2UR UR4, SR_CgaCtaId ;  /* 0x00000000000479c3 */ /* 0x000ea20000008800 */
[----:B------:R-:W-:Y:S01]  /*38b0*/  UMOV UR26, 0x400 ;  /* 0x00000400001a7882 */ /* 0x000fe20000000000 */
[----:B------:R-:W-:-:S06]  /*38c0*/  NOP ;  /* 0x0000000000007918 */ /* 0x000fcc0000000000 */
[----:B------:R-:W-:Y:S06]  /*38d0*/  BAR.ARV 0x6, 0xa0 ;  /* 0x0182800000007b1d */ /* 0x000fec0000002000 */
[----:B------:R-:W3:Y:S01]  /*38e0*/  LDCU UR5, c[0x0][0x38c] ;  /* 0x00007180ff0577ac */ /* 0x000ee20008000800 */
[----:B------:R-:W-:Y:S01]  /*38f0*/  LOP3.LUT R2, R2, 0xffff, RZ, 0xc0, !PT ;  /* 0x0000ffff02027812 */ /* 0x000fe200078ec0ff */
[----:B------:R-:W-:Y:S01]  /*3900*/  IMAD.MOV.U32 R11, RZ, RZ, 0x1 ;  /* 0x00000001ff0b7424 */ /* 0x000fe200078e00ff */
[----:B------:R-:W-:Y:S01]  /*3910*/  CS2R R8, SRZ ;  /* 0x0000000000087805 */ /* 0x000fe2000001ff00 */
[----:B------:R-:W4:Y:S01]  /*3920*/  LDCU UR7, c[0x0][0x38c] ;  /* 0x00007180ff0777ac */ /* 0x000f220008000800 */
[----:B------:R-:W-:Y:S01]  /*3930*/  R2UR UR27, R2 ;  /* 0x00000000021b72ca */ /* 0x000fe200000e0000 */
[----:B------:R-:W-:Y:S01]  /*3940*/  IMAD.MOV.U32 R10, RZ, RZ, RZ ;  /* 0x000000ffff0a7224 */ /* 0x000fe200078e00ff */
[----:B------:R-:W-:Y:S01]  /*3950*/  UMOV UR30, URZ ;  /* 0x000000ff001e7c82 */ /* 0x000fe20008000000 */
[----:B------:R-:W-:Y:S01]  /*3960*/  UMOV UR24, URZ ;  /* 0x000000ff00187c82 */ /* 0x000fe20008000000 */
[----:B--2---:R-:W-:Y:S01]  /*3970*/  ULEA UR26, UR4, UR26, 0x18 ;  /* 0x0000001a041a7291 */ /* 0x004fe2000f8ec0ff */
[----:B------:R-:W-:Y:S01]  /*3980*/  UMOV UR38, 0x0 ;  /* 0x0000000000267882 */ /* 0x000fe20000000000 */
[----:B------:R-:W-:-:S02]  /*3990*/  UMOV UR39, 0x4100010 ;  /* 0x0410001000277882 */ /* 0x000fc40000000000 */
[----:B------:R-:W-:Y:S02]  /*39a0*/  UIADD3 UR4, UPT, UPT, UR26, 0x3400, URZ ;  /* 0x000034001a047890 */ /* 0x000fe4000fffe0ff */
[----:B------:R-:W-:Y:S02]  /*39b0*/  UIADD3 UR6, UPT, UPT, UR26, 0x1d400, URZ ;  /* 0x0001d4001a067890 */ /* 0x000fe4000fffe0ff */
[----:B---3--:R-:W-:Y:S01]  /*39c0*/  UIADD3 UR5, UPT, UPT, UR5, 0x3f, URZ ;  /* 0x0000003f05057890 */ /* 0x008fe2000fffe0ff */
[----:B-1----:R-:W1:Y:S01]  /*39d0*/  LDS R0, [UR26+0x1c0] ;  /* 0x0001c01aff007984 */ /* 0x002e620008000800 */
[----:B------:R-:W-:Y:S01]  /*39e0*/  UMOV UR36, 0x0 ;  /* 0x0000000000247882 */ /* 0x000fe20000000000 */
[----:B------:R-:W-:Y:S01]  /*39f0*/  UMOV UR37, 0x4100010 ;  /* 0x0410001000257882 */ /* 0x000fe20000000000 */
[----:B------:R-:W-:Y:S02]  /*3a00*/  USHF.R.S32.HI UR40, URZ, 0x1f, UR5 ;  /* 0x0000001fff287899 */ /* 0x000fe40008011405 */
[----:B----4-:R-:W-:-:S02]  /*3a10*/  UISETP.GE.AND UP4, UPT, UR7, 0x1, UPT ;  /* 0x000000010700788c */ /* 0x010fc4000bf86270 */
[----:B------:R-:W-:Y:S02]  /*3a20*/  ULEA.HI UR40, UR40, UR5, URZ, 0x6 ;  /* 0x0000000528287291 */ /* 0x000fe4000f8f30ff */
[----:B------:R-:W-:Y:S02]  /*3a30*/  USHF.R.U32.HI UR5, URZ, 0x4, UR4 ;  /* 0x00000004ff057899 */ /* 0x000fe40008011604 */
[----:B------:R-:W-:Y:S02]  /*3a40*/  USHF.R.S32.HI UR40, URZ, 0x6, UR40 ;  /* 0x00000006ff287899 */ /* 0x000fe40008011428 */
[----:B------:R-:W-:Y:S02]  /*3a50*/  USHF.R.U32.HI UR4, URZ, 0x4, UR6 ;  /* 0x00000004ff047899 */ /* 0x000fe40008011606 */
[----:B------:R-:W-:Y:S02]  /*3a60*/  UISETP.LT.AND UP0, UPT, UR40, 0x1, UPT ;  /* 0x000000012800788c */ /* 0x000fe4000bf01270 */
[----:B------:R-:W-:-:S02]  /*3a70*/  ULOP3.LUT UR5, UR5, 0x3fff, URZ, 0xc0, !UPT ;  /* 0x00003fff05057892 */ /* 0x000fc4000f8ec0ff */
[----:B------:R-:W-:Y:S02]  /*3a80*/  ULOP3.LUT UR4, UR4, 0x3fff, URZ, 0xc0, !UPT ;  /* 0x00003fff04047892 */ /* 0x000fe4000f8ec0ff */
[----:B------:R-:W-:Y:S02]  /*3a90*/  USEL UR41, UR40, 0x1, !UP0 ;  /* 0x0000000128297887 */ /* 0x000fe4000c000000 */
[----:B------:R-:W-:Y:S02]  /*3aa0*/  ULOP3.LUT UR28, UR5, 0x10000, URZ, 0xfc, !UPT ;  /* 0x00010000051c7892 */ /* 0x000fe4000f8efcff */
[----:B------:R-:W-:Y:S02]  /*3ab0*/  ULOP3.LUT UR29, UR4, 0x10000, URZ, 0xfc, !UPT ;  /* 0x00010000041d7892 */ /* 0x000fe4000f8efcff */
[----:B------:R-:W-:Y:S01]  /*3ac0*/  UIADD3 UR41, UPT, UPT, -UR41, URZ, URZ ;  /* 0x000000ff29297290 */ /* 0x000fe2000fffe1ff */
[----:B------:R-:W-:Y:S01]  /*3ad0*/  UMOV UR34, 0x0 ;  /* 0x0000000000227882 */ /* 0x000fe20000000000 */
[----:B------:R-:W-:Y:S01]  /*3ae0*/  UMOV UR35, 0x4100010 ;  /* 0x0410001000237882 */ /* 0x000fe20000000000 */
[----:B------:R-:W-:Y:S01]  /*3af0*/  UMOV UR32, 0x0 ;  /* 0x0000000000207882 */ /* 0x000fe20000000000 */
[----:B------:R-:W-:Y:S01]  /*3b00*/  UMOV UR33, 0x4100010 ;  /* 0x0410001000217882 */ /* 0x000fe20000000000 */
[----:B-1----:R-:W-:-:S15]  /*3b10*/  R2UR UR42, R0 ;  /* 0x00000000002a72ca */ /* 0x002fde00000e0000 */
.L_x_76:
[----:B------:R-:W-:Y:S02]  /*3b20*/  LEA R0, R10, UR26, 0x3 ;  /* 0x0000001a0a007c11 */ /* 0x000fe4000f8e18ff */
[----:B------:R-:W-:Y:S02]  /*3b30*/  SHF.L.U32 R2, R9, 0x1f, RZ ;  /* 0x0000001f09027819 */ /* 0x000fe400000006ff */
[----:B------:R-:W-:Y:S01]  /*3b40*/  PLOP3.LUT P0, PT, PT, PT, UP4, 0x80, 0x8 ;  /* 0x000000000008781c */ /* 0x000fe20003f0f048 */
[----:B------:R-:W-:Y:S01]  /*3b50*/  VIADD R3, R0, 0x120 ;  /* 0x0000012000037836 */ /* 0x000fe20000000000 */
[----:B-1----:R-:W1:Y:S02]  /*3b60*/  SYNCS.PHASECHK.TRANS64.TRYWAIT P1, [R0+URZ+0x110], R2 ;  /* 0x00011002000075a7 */ /* 0x002e6400080211ff */
[----:B-1-3--:R-:W-:Y:S09]  /*3b70*/  @!P1 BRA `(.L_x_70) ;  /* 0x0000004800209947 */ /* 0x00aff20003800000 */
.L_x_165:
[----:B------:R-:W-:Y:S01]  /*3b80*/  LEA R4, R10, UR26, 0x4 ;  /* 0x0000001a0a047c11 */ /* 0x000fe2000f8e20ff */
[----:B------:R-:W-:Y:S01]  /*3b90*/  @UP4 ULEA UR4, UR24, UR26, 0x3 ;  /* 0x0000001a18044291 */ /* 0x000fe2000f8e18ff */
[----:B------:R-:W-:Y:S01]  /*3ba0*/  PLOP3.LUT P2, PT, PT, PT, PT, 0x80, 0x8 ;  /* 0x000000000008781c */ /* 0x000fe20003f4f070 */
[----:B------:R-:W-:Y:S01]  /*3bb0*/  ULEA UR31, UR30, UR26, 0x3 ;  /* 0x0000001a1e1f7291 */ /* 0x000fe2000f8e18ff */
[----:B------:R-:W-:Y:S02]  /*3bc0*/  PRMT R3, RZ, 0x654, R3 ;  /* 0x00000654ff037816 */ /* 0x000fe40000000003 */
[----:B------:R-:W2:Y:S01]  /*3bd0*/  LDS.128 R4, [R4+0x1a0] ;  /* 0x0001a00004047984 */ /* 0x000ea20000000c00 */
[----:B-1----:R-:W-:Y:S02]  /*3be0*/  @P0 SHF.L.U32 R2, R8, 0x1f, RZ ;  /* 0x0000001f08020819 */ /* 0x002fe400000006ff */
[----:B------:R-:W-:Y:S01]  /*3bf0*/  SHF.L.U32 R0, R11, 0x1f, RZ ;  /* 0x0000001f0b007819 */ /* 0x000fe200000006ff */
[----:B------:R-:W-:Y:S01]  /*3c00*/  @!PT LDS RZ, [RZ] ;  /* 0x00000000fffff984 */ /* 0x000fe20000000800 */
[----:B------:R-:W-:Y:S01]  /*3c10*/  @!PT LDS RZ, [RZ] ;  /* 0x00000000fffff984 */ /* 0x000fe20000000800 */
[----:B------:R-:W-:Y:S01]  /*3c20*/  @!PT LDS RZ, [RZ] ;  /* 0x00000000fffff984 */ /* 0x000fe20000000800 */
[----:B------:R-:W-:Y:S01]  /*3c30*/  @!PT LDS RZ, [RZ] ;  /* 0x00000000fffff984 */ /* 0x000fe20000000800 */
[----:B------:R1:W-:Y:S06]  /*3c40*/  MEMBAR.ALL.CTA ;  /* 0x0000000000007992 */ /* 0x0003ec0000008000 */
[----:B-1----:R-:W1:Y:S02]  /*3c50*/  FENCE.VIEW.ASYNC.S ;  /* 0x00000000000073c6 */ /* 0x002e640000000000 */
[----:B-1----:R1:W-:Y:S01]  /*3c60*/  SYNCS.ARRIVE.TRANS64.RED.A1T0 RZ, [R3+URZ], RZ ;  /* 0x000000ff03ff79a7 */ /* 0x0023e200081004ff */
[----:B------:R1:W3:Y:S01]  /*3c70*/  @P0 SYNCS.PHASECHK.TRANS64.TRYWAIT P2, [UR4], R2 ;  /* 0x00000002ff0005a7 */ /* 0x0002e20008041104 */
[----:B------:R-:W-:Y:S01]  /*3c80*/  ULEA.HI UR4, UR30, UR30, URZ, 0x1 ;  /* 0x0000001e1e047291 */ /* 0x000fe2000f8f08ff */
[----:B--2---:R-:W-:-:S03]  /*3c90*/  LOP3.LUT P1, RZ, R6, 0x1, RZ, 0xc0, !PT ;  /* 0x0000000106ff7812 */ /* 0x004fc6000782c0ff */
[----:B------:R-:W-:Y:S02]  /*3ca0*/  USHF.L.U32 UR11, UR4, 0x5, URZ ;  /* 0x00000005040b7899 */ /* 0x000fe400080006ff */
[----:B------:R-:W-:Y:S02]  /*3cb0*/  ULOP3.LUT UR4, UR4, 0xffe, URZ, 0xc0, !UPT ;  /* 0x00000ffe04047892 */ /* 0x000fe4000f8ec0ff */
[----:B------:R-:W-:Y:S02]  /*3cc0*/  ULOP3.LUT UR11, UR11, 0xffffffc0, URZ, 0xc0, !UPT ;  /* 0xffffffc00b0b7892 */ /* 0x000fe4000f8ec0ff */
[----:B------:R-:W-:Y:S02]  /*3cd0*/  UIADD3 UR4, UPT, UPT, -UR4, UR30, URZ ;  /* 0x0000001e04047290 */ /* 0x000fe4000fffe1ff */
[----:B------:R-:W-:Y:S01]  /*3ce0*/  UIADD3 UR11, UPT, UPT, UR42, UR11, URZ ;  /* 0x0000000b2a0b7290 */ /* 0x000fe2000fffe0ff */
[----:B------:R-:W2:Y:S03]  /*3cf0*/  SYNCS.PHASECHK.TRANS64.TRYWAIT P0, [UR31+0x150], R0 ;  /* 0x00015000ff0075a7 */ /* 0x000ea6000800111f */
[----:B------:R-:W-:Y:S01]  /*3d00*/  ULEA UR11, UR4, UR11, 0x14 ;  /* 0x0000000b040b7291 */ /* 0x000fe2000f8ea0ff */
[----:B-123--:R-:W-:Y:S11]  /*3d10*/  @!P0 BRA `(.L_x_71) ;  /* 0x0000004400cc8947 */ /* 0x00eff60003800000 */
.L_x_167:
[----:B------:R-:W-:Y:S01]  /*3d20*/  IADD3 R10, PT, PT, R10, 0x1, RZ ;  /* 0x000000010a0a7810 */ /* 0x000fe20007ffe0ff */
[----:B------:R-:W-:Y:S06]  /*3d30*/  BRA.U !UP4, `(.L_x_72) ;  /* 0x000000010cc07547 */ /* 0x000fec000b800000 */
[----:B------:R-:W-:Y:S01]  /*3d40*/  UPLOP3.LUT UP2, UPT, UPT, UPT, UPT, 0x40, 0x4 ;  /* 0x000000000004789c */ /* 0x000fe20003f4e870 */
[----:B------:R-:W-:Y:S01]  /*3d50*/  UMOV UR23, UR41 ;  /* 0x0000002900177c82 */ /* 0x000fe20008000000 */
[----:B------:R-:W-:Y:S01]  /*3d60*/  UMOV UR22, UR40 ;  /* 0x0000002800167c82 */ /* 0x000fe20008000000 */
[----:B------:R-:W-:-:S08]  /*3d70*/  UMOV UR10, UR24 ;  /* 0x00000018000a7c82 */ /* 0x000fd00008000000 */
.L_x_75:
[----:B------:R-:W-:Y:S02]  /*3d80*/  UIADD3 UR23, UPT, UPT, UR23, 0x1, URZ ;  /* 0x0000000117177890 */ /* 0x000fe4000fffe0ff */
[----:B--2---:R-:W-:Y:S02]  /*3d90*/  ULEA UR5, UR10, UR26, 0x3 ;  /* 0x0000001a0a057291 */ /* 0x004fe4000f8e18ff */
[----:B------:R-:W-:Y:S01]  /*3da0*/  UISETP.NE.AND UP3, UPT, UR23, URZ, UPT ;  /* 0x000000ff1700728c */ /* 0x000fe2000bf65270 */
[----:B---3--:R-:W-:Y:S10]  /*3db0*/  @P2 BRA `(.L_x_73) ;  /* 0x00000000000c2947 */ /* 0x008ff40003800000 */
[----:B-1----:R-:W-:Y:S04]  /*3dc0*/  SHF.L.U32 R2, R8, 0x1f, RZ ;  /* 0x0000001f08027819 */ /* 0x002fe800000006ff */
[----:B------:R-:W1:Y:S02]  /*3dd0*/  SYNCS.PHASECHK.TRANS64.TRYWAIT P0, [UR5], R2 ;  /* 0x00000002ff0075a7 */ /* 0x000e640008001105 */
[----:B-1----:R-:W-:Y:S05]  /*3de0*/  @!P0 BRA `(.L_x_74) ;  /* 0x0000004400b08947 */ /* 0x002fea0003800000 */
.L_x_73:
[----:B------:R-:W-:Y:S01]  /*3df0*/  UISETP.NE.AND UP0, UPT, UR22, 0x1, UPT ;  /* 0x000000011600788c */ /* 0x000fe2000bf05270 */
[----:B------:R-:W-:Y:S01]  /*3e00*/  PLOP3.LUT P2, PT, PT, PT, PT, 0x80, 0x8 ;  /* 0x000000000008781c */ /* 0x000fe20003f4f070 */
[----:B------:R-:W-:Y:S02]  /*3e10*/  UIADD3 UR4, UPT, UPT, UR10, 0x1, URZ ;  /* 0x000000010a047890 */ /* 0x000fe4000fffe0ff */
[----:B------:R-:W-:Y:S02]  /*3e20*/  UIADD3 UR25, UPT, UPT, UR5, 0x68, URZ ;  /* 0x0000006805197890 */ /* 0x000fe4000fffe0ff */
[----:B------:R-:W-:Y:S01]  /*3e30*/  UISETP.NE.AND UP1, UPT, UR4, 0xd, UPT ;  /* 0x0000000d0400788c */ /* 0x000fe2000bf25270 */
[----:B------:R-:W-:Y:S01]  /*3e40*/  PLOP3.LUT P0, PT, PT, PT, UP0, 0x80, 0x8 ;  /* 0x000000000008781c */ /* 0x000fe20003f0f008 */
[----:B------:R-:W-:Y:S02]  /*3e50*/  UIADD3 UR22, UPT, UPT, UR22, -0x1, URZ ;  /* 0xffffffff16167890 */ /* 0x000fe4000fffe0ff */
[----:B------:R-:W-:Y:S02]  /*3e60*/  USEL UR6, URZ, 0x1, UP1 ;  /* 0x00000001ff067887 */ /* 0x000fe40008800000 */
[----:B------:R-:W-:Y:S01]  /*3e70*/  USEL UR24, UR4, URZ, UP1 ;  /* 0x000000ff04187287 */ /* 0x000fe20008800000 */
[----:B------:R-:W-:Y:S01]  /*3e80*/  UMOV UR7, 0x40004040 ;  /* 0x4000404000077882 */ /* 0x000fe20000000000 */
[----:B------:R-:W-:Y:S02]  /*3e90*/  UMOV UR5, 0x40004040 ;  /* 0x4000404000057882 */ /* 0x000fe40000000000 */
[----:B------:R-:W-:Y:S01]  /*3ea0*/  @UP0 ULEA UR4, UR24, UR26, 0x3 ;  /* 0x0000001a18040291 */ /* 0x000fe2000f8e18ff */
[----:B------:R-:W-:Y:S01]  /*3eb0*/  LOP3.LUT R8, R8, UR6, RZ, 0x3c, !PT ;  /* 0x0000000608087c12 */ /* 0x000fe2000f8e3cff */
[----:B------:R-:W-:Y:S01]  /*3ec0*/  ULEA UR6, UR10, UR29, 0x9 ;  /* 0x0000001d0a067291 */ /* 0x000fe2000f8e48ff */
[----:B------:R-:W-:Y:S02]  /*3ed0*/  UMOV UR21, 0x40004040 ;  /* 0x4000404000157882 */ /* 0x000fe40000000000 */
[----:B-1----:R-:W-:Y:S01]  /*3ee0*/  @P0 SHF.L.U32 R0, R8, 0x1f, RZ ;  /* 0x0000001f08000819 */ /* 0x002fe200000006ff */
[----:B------:R-:W-:Y:S02]  /*3ef0*/  UIADD3 UR20, UPT, UPT, UR6, 0x2, URZ ;  /* 0x0000000206147890 */ /* 0x000fe4000fffe0ff */
[----:B------:R-:W-:Y:S01]  /*3f00*/  UIADD3 UR16, UPT, UPT, UR6, 0x4, URZ ;  /* 0x0000000406107890 */ /* 0x000fe2000fffe0ff */
[----:B------:R2:W3:Y:S01]  /*3f10*/  @P0 SYNCS.PHASECHK.TRANS64.TRYWAIT P2, [UR4], R0 ;  /* 0x00000000ff0005a7 */ /* 0x0004e20008041104 */
[----:B------:R-:W-:Y:S02]  /*3f20*/  ULEA UR4, UR10, UR28, 0x9 ;  /* 0x0000001c0a047291 */ /* 0x000fe4000f8e48ff */
[----:B------:R-:W-:Y:S02]  /*3f30*/  UIADD3 UR12, UPT, UPT, UR6, 0x6, URZ ;  /* 0x00000006060c7890 */ /* 0x000fe4000fffe0ff */
[----:B------:R-:W-:Y:S02]  /*3f40*/  UIADD3 UR18, UPT, UPT, UR4, 0x2, URZ ;  /* 0x0000000204127890 */ /* 0x000fe4000fffe0ff */
[----:B------:R-:W-:Y:S02]  /*3f50*/  UIADD3 UR14, UPT, UPT, UR4, 0x4, URZ ;  /* 0x00000004040e7890 */ /* 0x000fe4000fffe0ff */
[----:B------:R-:W-:Y:S01]  /*3f60*/  UIADD3 UR8, UPT, UPT, UR4, 0x6, URZ ;  /* 0x0000000604087890 */ /* 0x000fe2000fffe0ff */
[----:B------:R2:W-:Y:S01]  /*3f70*/  UTCHMMA gdesc[UR4], gdesc[UR6], tmem[UR11], tmem[UR38], idesc[UR39], UP2 ;  /* 0x00ff2606040075ea */ /* 0x0005e2000900000b */
[----:B------:R-:W-:Y:S01]  /*3f80*/  UPLOP3.LUT UP2, UPT, UPT, UPT, UPT, 0x80, 0x8 ;  /* 0x000000000008789c */ /* 0x000fe20003f4f070 */
[----:B------:R-:W-:Y:S01]  /*3f90*/  UMOV UR19, 0x40004040 ;  /* 0x4000404000137882 */ /* 0x000fe20000000000 */
[----:B------:R-:W-:Y:S01]  /*3fa0*/  UMOV UR17, 0x40004040 ;  /* 0x4000404000117882 */ /* 0x000fe20000000000 */
[----:B------:R2:W-:Y:S01]  /*3fb0*/  UTCHMMA gdesc[UR18], gdesc[UR20], tmem[UR11], tmem[UR36], idesc[UR37], UPT ;  /* 0x00ff2414120075ea */ /* 0x0005e2000b80000b */
[----:B------:R-:W-:Y:S01]  /*3fc0*/  UMOV UR15, 0x40004040 ;  /* 0x40004040000f7882 */ /* 0x000fe20000000000 */
[----:B------:R-:W-:Y:S01]  /*3fd0*/  UMOV UR13, 0x40004040 ;  /* 0x40004040000d7882 */ /* 0x000fe20000000000 */
[----:B------:R-:W-:Y:S01]  /*3fe0*/  UMOV UR9, 0x40004040 ;  /* 0x4000404000097882 */ /* 0x000fe20000000000 */
[----:B------:R2:W-:Y:S01]  /*3ff0*/  UTCHMMA gdesc[UR14], gdesc[UR16], tmem[UR11], tmem[UR34], idesc[UR35], UPT ;  /* 0x00ff22100e0075ea */ /* 0x0005e2000b80000b */
[----:B------:R2:W-:Y:S01]  /*4000*/  UTCHMMA gdesc[UR8], gdesc[UR12], tmem[UR11], tmem[UR32], idesc[UR33], UPT ;  /* 0x00ff200c080075ea */ /* 0x0005e2000b80000b */
[----:B------:R2:W-:Y:S01]  /*4010*/  UTCBAR.MULTICAST [UR25], URZ, UR27 ;  /* 0x000000ff190073e9 */ /* 0x0005e2000800081b */
[----:B------:R-:W-:Y:S01]  /*4020*/  UMOV UR10, UR24 ;  /* 0x00000018000a7c82 */ /* 0x000fe20008000000 */
[----:B------:R-:W-:Y:S05]  /*4030*/  BRA.U UP3, `(.L_x_75) ;  /* 0xfffffffd03507547 */ /* 0x000fea000b83ffff */
.L_x_72:
[----:B--2---:R-:W-:Y:S01]  /*4040*/  UIADD3 UR4, UPT, UPT, UR30, 0x1, URZ ;  /* 0x000000011e047890 */ /* 0x004fe2000fffe0ff */
[C---:B------:R-:W-:Y:S01]  /*4050*/  ISETP.NE.AND P0, PT, R10.reuse, 0x2, PT ;  /* 0x000000020a00780c */ /* 0x040fe20003f05270 */
[----:B------:R-:W-:Y:S02]  /*4060*/  UIADD3 UR5, UPT, UPT, UR31, 0x130, URZ ;  /* 0x000001301f057890 */ /* 0x000fe4000fffe0ff */
[----:B------:R-:W-:Y:S01]  /*4070*/  UISETP.NE.AND UP0, UPT, UR4, 0x4, UPT ;  /* 0x000000040400788c */ /* 0x000fe2000bf05270 */
[----:B-1----:R-:W-:Y:S02]  /*4080*/  SEL R0, RZ, 0x1, P0 ;  /* 0x00000001ff007807 */ /* 0x002fe40000000000 */
[----:B------:R-:W-:Y:S01]  /*4090*/  SEL R10, R10, RZ, P0 ;  /* 0x000000ff0a0a7207 */ /* 0x000fe20000000000 */
[----:B------:R-:W-:Y:S01]  /*40a0*/  USEL UR6, URZ, 0x1, UP0 ;  /* 0x00000001ff067887 */ /* 0x000fe20008000000 */
[----:B------:R-:W-:Y:S01]  /*40b0*/  LOP3.LUT R9, R9, R0, RZ, 0x3c, !PT ;  /* 0x0000000009097212 */ /* 0x000fe200078e3cff */
[----:B------:R-:W-:Y:S01]  /*40c0*/  USEL UR30, UR4, URZ, UP0 ;  /* 0x000000ff041e7287 */ /* 0x000fe20008000000 */
[----:B------:R1:W-:Y:S03]  /*40d0*/  UTCBAR [UR5], URZ ;  /* 0x000000ff050073e9 */ /* 0x0003e600080000ff */
[----:B------:R-:W-:Y:S01]  /*40e0*/  LOP3.LUT R11, R11, UR6, RZ, 0x3c, !PT ;  /* 0x000000060b0b7c12 */ /* 0x000fe2000f8e3cff */
[----:B------:R-:W-:Y:S07]  /*40f0*/  @P1 BRA `(.L_x_76) ;  /* 0xfffffff800881947 */ /* 0x000fee000383ffff */
[----:B------:R-:W2:Y:S01]  /*4100*/  S2UR UR8, SR_CgaCtaId ;  /* 0x00000000000879c3 */ /* 0x000ea20000008800 */
[----:B------:R-:W-:Y:S01]  /*4110*/  ELECT P0, URZ, PT ;  /* 0x0000000000ff782f */ /* 0x000fe20003800000 */
[----:B------:R-:W-:Y:S01]  /*4120*/  IMAD.MOV.U32 R0, RZ, RZ, 0x1 ;  /* 0x00000001ff007424 */ /* 0x000fe200078e00ff */
[----:B------:R-:W-:Y:S01]  /*4130*/  UIADD3 UR26, UPT, UPT, UR26, 0x150, URZ ;  /* 0x000001501a1a7890 */ /* 0x000fe2000fffe0ff */
[----:B------:R-:W-:Y:S01]  /*4140*/  SHF.L.U32 R2, R11, 0x1f, RZ ;  /* 0x0000001f0b027819 */ /* 0x000fe200000006ff */
[----:B------:R-:W-:-:S03]  /*4150*/  UMOV UR4, 0x40 ;  /* 0x0000004000047882 */ /* 0x000fc60000000000 */
[----:B------:R-:W-:Y:S01]  /*4160*/  UVIRTCOUNT.DEALLOC.SMPOOL 0x80 ;  /* 0x000000800000784c */ /* 0x000fe20000000000 */
[----:B--2---:R-:W-:Y:S02]  /*4170*/  ULEA UR8, UR8, UR4, 0x18 ;  /* 0x0000000408087291 */ /* 0x004fe4000f8ec0ff */
[----:B------:R-:W-:-:S07]  /*4180*/  ULEA UR4, UR30, UR26, 0x3 ;  /* 0x0000001a1e047291 */ /* 0x000fce000f8e18ff */
[----:B------:R2:W-:Y:S02]  /*4190*/  @P0 STS.U8 [UR8+0x1c], R0 ;  /* 0x00001c00ff000988 */ /* 0x0005e40008000008 */
[----:B------:R-:W4:Y:S02]  /*41a0*/  SYNCS.PHASECHK.TRANS64.TRYWAIT P0, [UR4], R2 ;  /* 0x00000002ff0075a7 */ /* 0x000f240008001104 */
[----:B--2-4-:R-:W-:Y:S05]  /*41b0*/  @!P0 BRA `(.L_x_77) ;  /* 0x0000004000d48947 */ /* 0x014fea0003800000 */
.L_x_170:
[----:B------:R-:W-:-:S04]  /*41c0*/  UIADD3 UR4, UPT, UPT, UR30, 0x1, URZ ;  /* 0x000000011e047890 */ /* 0x000fc8000fffe0ff */
[----:B------:R-:W-:-:S04]  /*41d0*/  UISETP.NE.AND UP0, UPT, UR4, 0x4, UPT ;  /* 0x000000040400788c */ /* 0x000fc8000bf05270 */
[----:B------:R-:W-:Y:S02]  /*41e0*/  USEL UR6, URZ, 0x1, UP0 ;  /* 0x00000001ff067887 */ /* 0x000fe40008000000 */
[----:B------:R-:W-:-:S04]  /*41f0*/  USEL UR4, UR4, URZ, UP0 ;  /* 0x000000ff04047287 */ /* 0x000fc80008000000 */
[----:B-1----:R-:W-:Y:S01]  /*4200*/  ULEA UR5, UR4, UR26, 0x3 ;  /* 0x0000001a04057291 */ /* 0x002fe2000f8e18ff */
[----:B--2---:R-:W-:-:S04]  /*4210*/  LOP3.LUT R2, R11, UR6, RZ, 0x3c, !PT ;  /* 0x000000060b027c12 */ /* 0x004fc8000f8e3cff */
[----:B------:R-:W-:-:S04]  /*4220*/  SHF.L.U32 R3, R2, 0x1f, RZ ;  /* 0x0000001f02037819 */ /* 0x000fc800000006ff */
[----:B------:R-:W1:Y:S02]  /*4230*/  SYNCS.PHASECHK.TRANS64.TRYWAIT P0, [UR5], R3 ;  /* 0x00000003ff0075a7 */ /* 0x000e640008001105 */
[----:B-1----:R-:W-:Y:S05]  /*4240*/  @!P0 BRA `(.L_x_78) ;  /* 0x0000004000c88947 */ /* 0x002fea0003800000 */
.L_x_172:
        /* <DEDUP_REMOVED lines=9> */
.L_x_174:
[----:B------:R-:W-:-:S04]  /*42e0*/  UIADD3 UR4, UPT, UPT, UR4, 0x1, URZ ;  /* 0x0000000104047890 */ /* 0x000fc8000fffe0ff */
[----:B------:R-:W-:-:S04]  /*42f0*/  UISETP.NE.AND UP0, UPT, UR4, 0x4, UPT ;  /* 0x000000040400788c */ /* 0x000fc8000bf05270 */
[----:B------:R-:W-:Y:S02]  /*4300*/  USEL UR5, URZ, 0x1, UP0 ;  /* 0x00000001ff057887 */ /* 0x000fe40008000000 */
[----:B------:R-:W-:-:S04]  /*4310*/  USEL UR4, UR4, URZ, UP0 ;  /* 0x000000ff04047287 */ /* 0x000fc80008000000 */
[----:B------:R-:W-:Y:S01]  /*4320*/  ULEA UR4, UR4, UR26, 0x3 ;  /* 0x0000001a04047291 */ /* 0x000fe2000f8e18ff */
[----:B------:R-:W-:-:S04]  /*4330*/  LOP3.LUT R2, R2, UR5, RZ, 0x3c, !PT ;  /* 0x0000000502027c12 */ /* 0x000fc8000f8e3cff */
[----:B------:R-:W-:-:S04]  /*4340*/  SHF.L.U32 R2, R2, 0x1f, RZ ;  /* 0x0000001f02027819 */ /* 0x000fc800000006ff */
[----:B------:R-:W2:Y:S02]  /*4350*/  SYNCS.PHASECHK.TRANS64.TRYWAIT P0, [UR4], R2 ;  /* 0x00000002ff0075a7 */ /* 0x000ea40008001104 */
[----:B--2---:R-:W-:Y:S05]  /*4360*/  @!P0 BRA `(.L_x_80) ;  /* 0x0000004000b08947 */ /* 0x004fea0003800000 */
.L_x_176:
[----:B------:R-:W-:Y:S01]  /*4370*/  NOP ;  /* 0x0000000000007918 */ /* 0x000fe20000000000 */
[----:B-1----:R-:W1:Y:S01]  /*4380*/  LDS R0, [UR8+0x14] ;  /* 0x00001408ff007984 */ /* 0x002e620008000800 */
[----:B------:R-:W-:Y:S01]  /*4390*/  ULOP3.LUT UR4, UR42, 0xffff, URZ, 0xc0, !UPT ;  /* 0x0000ffff2a047892 */ /* 0x000fe2000f8ec0ff */
[----:B------:R-:W-:Y:S01]  /*43a0*/  UMOV UR5, 0xffff ;  /* 0x0000ffff00057882 */ /* 0x000fe20000000000 */
[----:B------:R-:W-:Y:S02]  /*43b0*/  UMOV UR6, 0x1 ;  /* 0x0000000100067882 */ /* 0x000fe40000000000 */
[----:B------:R-:W-:-:S04]  /*43c0*/  USHF.R.U32.HI UR4, URZ, 0x5, UR4 ;  /* 0x00000005ff047899 */ /* 0x000fc80008011604 */
[----:B------:R-:W-:Y:S02]  /*43d0*/  USHF.L.U32 UR5, UR5, UR4, URZ ;  /* 0x0000000405057299 */ /* 0x000fe400080006ff */
[----:B------:R-:W-:-:S04]  /*43e0*/  USHF.L.U32 UR4, UR6, UR4, URZ ;  /* 0x0000000406047299 */ /* 0x000fc800080006ff */
[----:B-1----:R-:W-:-:S04]  /*43f0*/  LOP3.LUT R0, R0, UR5, RZ, 0xc0, !PT ;  /* 0x0000000500007c12 */ /* 0x002fc8000f8ec0ff */
[----:B------:R-:W-:-:S13]  /*4400*/  ISETP.NE.AND P0, PT, R0, UR5, PT ;  /* 0x0000000500007c0c */ /* 0x000fda000bf05270 */
[----:B------:R-:W-:Y:S05]  /*4410*/  @P0 BRA `(.L_x_81) ;  /* 0x0000000000580947 */ /* 0x000fea0003800000 */
[----:B------:R-:W1:Y:S02]  /*4420*/  LDS R0, [UR8+0x18] ;  /* 0x00001808ff007984 */ /* 0x000e640008000800 */
[----:B-1----:R-:W-:-:S04]  /*4430*/  LOP3.LUT R0, R0, UR4, RZ, 0xc0, !PT ;  /* 0x0000000400007c12 */ /* 0x002fc8000f8ec0ff */
[----:B------:R-:W-:-:S13]  /*4440*/  ISETP.NE.AND P0, PT, R0, UR4, PT ;  /* 0x0000000400007c0c */ /* 0x000fda000bf05270 */
[----:B------:R-:W-:Y:S05]  /*4450*/  @P0 BRA `(.L_x_82) ;  /* 0x00000000003c0947 */ /* 0x000fea0003800000 */
[----:B------:R-:W1:Y:S01]  /*4460*/  S2R R2, SR_LANEID ;  /* 0x0000000000027919 */ /* 0x000e620000000000 */
[----:B------:R-:W-:-:S06]  /*4470*/  ULOP3.LUT UR5, URZ, UR5, URZ, 0x33, !UPT ;  /* 0x00000005ff057292 */ /* 0x000fcc000f8e33ff */
[----:B------:R-:W-:-:S04]  /*4480*/  IMAD.U32 R0, RZ, RZ, UR5 ;  /* 0x00000005ff007e24 */ /* 0x000fc8000f8e00ff */
[----:B------:R2:W4:Y:S02]  /*4490*/  REDUX UR7, R0 ;  /* 0x00000000000773c4 */ /* 0x0005240000000000 */
[----:B------:R1:W-:Y:S01]  /*44a0*/  UTCATOMSWS.AND URZ, UR5 ;  /* 0x0000000500ff79e3 */ /* 0x0003e20008000000 */
[----:B--2---:R-:W-:Y:S01]  /*44b0*/  LOP3.LUT R0, RZ, UR4, RZ, 0x33, !PT ;  /* 0x00000004ff007c12 */ /* 0x004fe2000f8e33ff */
[----:B------:R-:W-:Y:S02]  /*44c0*/  VOTEU.ANY UR4, UPT, PT ;  /* 0x0000000000047886 */ /* 0x000fe400038e0100 */
[----:B------:R-:W-:Y:S02]  /*44d0*/  UFLO.U32 UR4, UR4 ;  /* 0x00000004000472bd */ /* 0x000fe400080e0000 */
[----:B------:R-:W2:Y:S04]  /*44e0*/  REDUX UR6, R0 ;  /* 0x00000000000673c4 */ /* 0x000ea80000000000 */
[----:B-1----:R-:W-:-:S02]  /*44f0*/  ISETP.EQ.U32.AND P0, PT, R2, UR4, PT ;  /* 0x0000000402007c0c */ /* 0x002fc4000bf02070 */
[----:B----4-:R-:W-:-:S11]  /*4500*/  MOV R2, UR7 ;  /* 0x0000000700027c02 */ /* 0x010fd60008000f00 */
[----:B------:R1:W-:Y:S01]  /*4510*/  @P0 ATOMS.AND RZ, [UR8+0x14], R2 ;  /* 0x00001402ffff098c */ /* 0x0003e2000a800008 */
[----:B--2---:R-:W-:-:S05]  /*4520*/  IMAD.U32 R0, RZ, RZ, UR6 ;  /* 0x00000006ff007e24 */ /* 0x004fca000f8e00ff */
[----:B------:R1:W-:Y:S01]  /*4530*/  @P0 ATOMS.AND RZ, [UR8+0x18], R0 ;  /* 0x00001800ffff098c */ /* 0x0003e2000a800008 */
[----:B------:R-:W-:Y:S05]  /*4540*/  BRA `(.L_x_83) ;  /* 0x0000000000147947 */ /* 0x000fea0003800000 */
.L_x_82:
[----:B------:R-:W-:Y:S02]  /*4550*/  MOV R2, 0x4570 ;  /* 0x0000457000027802 */ /* 0x000fe40000000f00 */
[----:B---3-5:R-:W-:Y:S05]  /*4560*/  CALL.REL.NOINC `($__internal_0_$__cuda_sm10x_tcgen05_guardrail_trap_col_being_dealloced_not_returned_by_alloc) ;  /* 0x0000004400247944 */ /* 0x028fea0003c00000 */
[----:B------:R-:W-:Y:S05]  /*4570*/  BRA `(.L_x_83) ;  /* 0x0000000000087947 */ /* 0x000fea0003800000 */
.L_x_81:
[----:B------:R-:W-:Y:S02]  /*4580*/  MOV R2, 0x45a0 ;  /* 0x000045a000027802 */ /* 0x000fe40000000f00 */
[----:B---3-5:R-:W-:Y:S05]  /*4590*/  CALL.REL.NOINC `($__internal_2_$__cuda_sm10x_tcgen05_guardrail_trap_unallocated_columns_being_dealloced) ;  /* 0x0000004400307944 */ /* 0x028fea0003c00000 */
.L_x_83:
[----:B------:R-:W-:Y:S01]  /*45a0*/  NOP ;  /* 0x0000000000007918 */ /* 0x000fe20000000000 */
[----:B------:R-:W-:Y:S05]  /*45b0*/  EXIT ;  /* 0x000000000000794d */ /* 0x000fea0003800000 */
.L_x_65:
[----:B------:R-:W-:-:S09]  /*45c0*/  UISETP.NE.OR UP0, UPT, UR22, 0x3, !UP3 ;  /* 0x000000031600788c */ /* 0x000fd2000df05670 */
[----:B------:R-:W-:Y:S05]  /*45d0*/  BRA.U UP0, `(.L_x_84) ;  /* 0x0000000d00f07547 */ /* 0x000fea000b800000 */
[----:B------:R-:W1:Y:S01]  /*45e0*/  LDCU UR28, c[0x0][0x370] ;  /* 0x00006e00ff1c77ac */ /* 0x000e620008000800 */
[----:B------:R-:W2:Y:S01]  /*45f0*/  LDC.64 R16, c[0x0][0x348] ;  /* 0x0000d200ff107b82 */ /* 0x000ea20000000a00 */
[----:B------:R-:W-:Y:S02]  /*4600*/  HFMA2 R13, -RZ, RZ, 0, 0 ;  /* 0x00000000ff0d7431 */ /* 0x000fe400000001ff */
[----:B------:R-:W-:Y:S01]  /*4610*/  IMAD.MOV.U32 R15, RZ, RZ, 0x1 ;  /* 0x00000001ff0f7424 */ /* 0x000fe200078e00ff */
[----:B------:R-:W1:Y:S01]  /*4620*/  LDCU.128 UR32, c[0x0][0xb10] ;  /* 0x00016200ff2077ac */ /* 0x000e620008000c00 */
[----:B------:R-:W-:Y:S01]  /*4630*/  IMAD.MOV.U32 R14, RZ, RZ, RZ ;  /* 0x000000ffff0e7224 */ /* 0x000fe200078e00ff */
[----:B------:R-:W-:Y:S01]  /*4640*/  MOV R7, 0x1000 ;  /* 0x0000100000077802 */ /* 0x000fe20000000f00 */
[----:B------:R-:W3:Y:S01]  /*4650*/  LDCU UR27, c[0x0][0x374] ;  /* 0x00006e80ff1b77ac */ /* 0x000ee20008000800 */
[----:B------:R-:W4:Y:S01]  /*4660*/  LDC.64 R2, c[0x0][0x888] ;  /* 0x00022200ff027b82 */ /* 0x000f220000000a00 */
[----:B------:R-:W3:Y:S01]  /*4670*/  LDCU UR15, c[0x0][0xb0c] ;  /* 0x00016180ff0f77ac */ /* 0x000ee20008000800 */
[----:B------:R-:W3:Y:S06]  /*4680*/  LDCU UR38, c[0x0][0xb20] ;  /* 0x00016400ff2677ac */ /* 0x000eec0008000800 */
[----:B------:R-:W2:Y:S01]  /*4690*/  LDC.64 R4, c[0x0][0x890] ;  /* 0x00022400ff047b82 */ /* 0x000ea20000000a00 */
[----:B------:R-:W3:Y:S01]  /*46a0*/  LDCU UR4, c[0x0][0xb30] ;  /* 0x00016600ff0477ac */ /* 0x000ee20008000800 */
[----:B-1----:R-:W-:-:S02]  /*46b0*/  UIMAD.WIDE.U32 UR6, UR28, UR32, URZ ;  /* 0x000000201c0672a5 */ /* 0x002fc4000f8e00ff */
[----:B---3--:R-:W-:Y:S01]  /*46c0*/  UIMAD.WIDE.U32 UR8, UR27, UR35, URZ ;  /* 0x000000231b0872a5 */ /* 0x008fe2000f8e00ff */
[----:B------:R-:W-:Y:S01]  /*46d0*/  UMOV UR24, 0x400 ;  /* 0x0000040000187882 */ /* 0x000fe20000000000 */
[----:B------:R-:W-:-:S03]  /*46e0*/  UPLOP3.LUT UP3, UPT, UPT, UPT, UPT, 0x40, 0x4 ;  /* 0x000000000004789c */ /* 0x000fc60003f6e870 */
[----:B------:R-:W-:Y:S01]  /*46f0*/  UMOV UR6, UR7 ;  /* 0x0000000700067c82 */ /* 0x000fe20008000000 */
[----:B------:R-:W-:Y:S01]  /*4700*/  UISETP.GE.AND UP0, UPT, UR40, 0x1, UPT ;  /* 0x000000012800788c */ /* 0x000fe2000bf06270 */
[----:B------:R-:W-:Y:S01]  /*4710*/  UMOV UR29, UR9 ;  /* 0x00000009001d7c82 */ /* 0x000fe20008000000 */
[----:B------:R-:W-:Y:S01]  /*4720*/  UISETP.NE.AND UP4, UPT, UR40, 0x1, UPT ;  /* 0x000000012800788c */ /* 0x000fe2000bf85270 */
[----:B------:R-:W1:Y:S01]  /*4730*/  LDCU.64 UR16, c[0x0][0xb28] ;  /* 0x00016500ff1077ac */ /* 0x000e620008000a00 */
[----:B------:R-:W-:Y:S02]  /*4740*/  ULEA UR24, UR54, UR24, 0x18 ;  /* 0x0000001836187291 */ /* 0x000fe4000f8ec0ff */
[----:B------:R-:W-:Y:S02]  /*4750*/  UISETP.NE.AND UP6, UPT, UR15, 0x1, UPT ;  /* 0x000000010f00788c */ /* 0x000fe4000bfc5270 */
[----:B------:R-:W-:Y:S02]  /*4760*/  UISETP.NE.AND UP5, UPT, UR34, 0x1, UPT ;  /* 0x000000012200788c */ /* 0x000fe4000bfa5270 */
[----:B------:R-:W-:-:S02]  /*4770*/  USHF.R.U32.HI UR31, URZ, UR33, UR6 ;  /* 0x00000021ff1f7299 */ /* 0x000fc40008011606 */
[----:B------:R-:W-:Y:S02]  /*4780*/  USHF.R.U32.HI UR29, URZ, UR38, UR29 ;  /* 0x00000026ff1d7299 */ /* 0x000fe4000801161d */
[----:B------:R-:W-:Y:S01]  /*4790*/  UISETP.NE.AND UP2, UPT, UR4, 0x1, UPT ;  /* 0x000000010400788c */ /* 0x000fe2000bf45270 */
[----:B------:R-:W-:-:S10]  /*47a0*/  UMOV UR12, URZ ;  /* 0x000000ff000c7c82 */ /* 0x000fd40008000000 */
.L_x_93:
[C---:B------:R-:W-:Y:S02]  /*47b0*/  LEA R12, R14.reuse, UR24, 0x3 ;  /* 0x000000180e0c7c11 */ /* 0x040fe4000f8e18ff */
[----:B------:R-:W-:Y:S02]  /*47c0*/  SHF.L.U32 R0, R13, 0x1f, RZ ;  /* 0x0000001f0d007819 */ /* 0x000fe400000006ff */
[----:B------:R-:W-:Y:S02]  /*47d0*/  LEA R8, R14, UR24, 0x4 ;  /* 0x000000180e087c11 */ /* 0x000fe4000f8e20ff */
[----:B---3--:R-:W3:Y:S02]  /*47e0*/  SYNCS.PHASECHK.TRANS64.TRYWAIT P0, [R12+URZ+0x110], R0 ;  /* 0x000110000c0075a7 */ /* 0x008ee400080011ff */
[----:B---3--:R-:W-:Y:S05]  /*47f0*/  @!P0 BRA `(.L_x_85) ;  /* 0x0000003c00a48947 */ /* 0x008fea0003800000 */
.L_x_177:
[----:B------:R-:W1:Y:S01]  /*4800*/  LDS.128 R8, [R8+0x1a0] ;  /* 0x0001a00008087984 */ /* 0x000e620000000c00 */
[----:B------:R-:W-:Y:S01]  /*4810*/  UISETP.GE.AND UP0, UPT, UR40, 0x1, UPT ;  /* 0x000000012800788c */ /* 0x000fe2000bf06270 */
[----:B------:R-:W-:Y:S01]  /*4820*/  @!PT LDS RZ, [RZ] ;  /* 0x00000000fffff984 */ /* 0x000fe20000000800 */
[----:B------:R-:W-:Y:S01]  /*4830*/  @!PT LDS RZ, [RZ] ;  /* 0x00000000fffff984 */ /* 0x000fe20000000800 */
[----:B------:R-:W-:Y:S01]  /*4840*/  @!PT LDS RZ, [RZ] ;  /* 0x00000000fffff984 */ /* 0x000fe20000000800 */
[----:B------:R-:W-:Y:S01]  /*4850*/  @!PT LDS RZ, [RZ] ;  /* 0x00000000fffff984 */ /* 0x000fe20000000800 */
[----:B------:R2:W-:Y:S06]  /*4860*/  MEMBAR.ALL.CTA ;  /* 0x0000000000007992 */ /* 0x0005ec0000008000 */
[----:B--2---:R-:W2:Y:S01]  /*4870*/  FENCE.VIEW.ASYNC.S ;  /* 0x00000000000073c6 */ /* 0x004ea20000000000 */
[----:B-1----:R-:W-:Y:S11]  /*4880*/  LOP3.LUT P0, RZ, R10, 0x1, RZ, 0xc0, !PT ;  /* 0x000000010aff7812 */ /* 0x002ff6000780c0ff */
[----:B------:R-:W-:Y:S02]  /*4890*/  @!UPT UIADD3 URZ, UPT, UPT, URZ, URZ, URZ ;  /* 0x000000fffffff290 */ /* 0x000fe4000fffe0ff */
[----:B--2---:R-:W-:Y:S01]  /*48a0*/  VOTEU.ANY UP1, P0 ;  /* 0x0000000000ff7886 */ /* 0x004fe20000020100 */
[----:B------:R-:W-:Y:S11]  /*48b0*/  PLOP3.LUT P0, PT, PT, PT, UP1, 0x80, 0x8 ;  /* 0x000000000008781c */ /* 0x000ff60003f0f018 */
[----:B------:R-:W-:Y:S02]  /*48c0*/  @!UPT UIADD3 URZ, UPT, UPT, URZ, URZ, URZ ;  /* 0x000000fffffff290 */ /* 0x000fe4000fffe0ff */
[----:B---3--:R-:W-:Y:S02]  /*48d0*/  @P0 SHF.R.U32.HI R0, RZ, 0x10, R9 ;  /* 0x00000010ff000819 */ /* 0x008fe40000011609 */
[----:B------:R-:W-:Y:S02]  /*48e0*/  @P0 MOV R6, R8 ;  /* 0x0000000800060202 */ /* 0x000fe40000000f00 */
[----:B------:R-:W-:Y:S01]  /*48f0*/  @P0 R2UR UR4, R0 ;  /* 0x00000000000402ca */ /* 0x000fe200000e0000 */
[----:B------:R-:W-:Y:S01]  /*4900*/  VIADD R0, R12, 0x120 ;  /* 0x000001200c007836 */ /* 0x000fe20000000000 */
[----:B------:R-:W-:Y:S02]  /*4910*/  @P0 LOP3.LUT R8, R9, 0xffff, RZ, 0xc0, !PT ;  /* 0x0000ffff09080812 */ /* 0x000fe400078ec0ff */
[----:B------:R-:W-:Y:S02]  /*4920*/  @P0 R2UR UR6, R6 ;  /* 0x00000000060602ca */ /* 0x000fe400000e0000 */
[----:B------:R-:W-:Y:S02]  /*4930*/  PRMT R0, RZ, 0x654, R0 ;  /* 0x00000654ff007816 */ /* 0x000fe40000000000 */
[----:B------:R-:W-:Y:S02]  /*4940*/  @P0 R2UR UR5, R8 ;  /* 0x00000000080502ca */ /* 0x000fe400000e0000 */
[----:B------:R1:W-:Y:S03]  /*4950*/  SYNCS.ARRIVE.TRANS64.RED.A1T0 RZ, [R0+URZ], RZ ;  /* 0x000000ff00ff79a7 */ /* 0x0003e600081004ff */
[----:B------:R-:W-:Y:S04]  /*4960*/  @UP1 UMOV UR25, UR4 ;  /* 0x0000000400191c82 */ /* 0x000fe80008000000 */
[----:B------:R-:W-:Y:S04]  /*4970*/  @UP1 UMOV UR14, UR6 ;  /* 0x00000006000e1c82 */ /* 0x000fe80008000000 */
[----:B------:R-:W-:Y:S01]  /*4980*/  @UP1 UMOV UR13, UR5 ;  /* 0x00000005000d1c82 */ /* 0x000fe20008000000 */
[----:B------:R-:W-:Y:S05]  /*4990*/  BRA.U !UP0, `(.L_x_86) ;  /* 0x0000000108a47547 */ /* 0x000fea000b800000 */
[----:B------:R-:W-:Y:S02]  /*49a0*/  UIMAD.WIDE.U32 UR8, UR13, UR35, URZ ;  /* 0x000000230d0872a5 */ /* 0x000fe4000f8e00ff */
[----:B------:R-:W-:Y:S02]  /*49b0*/  UIMAD.WIDE.U32 UR10, UR14, UR32, URZ ;  /* 0x000000200e0a72a5 */ /* 0x000fe4000f8e00ff */
[----:B------:R-:W-:Y:S02]  /*49c0*/  USEL UR4, UR27, UR29, !UP5 ;  /* 0x0000001d1b047287 */ /* 0x000fe4000e800000 */
[----:B------:R-:W-:Y:S02]  /*49d0*/  USEL UR7, UR28, UR31, !UP6 ;  /* 0x0000001f1c077287 */ /* 0x000fe4000f000000 */
[----:B------:R-:W-:Y:S02]  /*49e0*/  UIMAD.WIDE.U32 UR18, UR4, UR16, URZ ;  /* 0x00000010041272a5 */ /* 0x000fe4000f8e00ff */
[----:B------:R-:W-:Y:S01]  /*49f0*/  UIMAD.WIDE.U32 UR20, UR7, UR16, URZ ;  /* 0x00000010071472a5 */ /* 0x000fe2000f8e00ff */
[----:B------:R-:W-:Y:S02]  /*4a00*/  UMOV UR5, UR9 ;  /* 0x0000000900057c82 */ /* 0x000fe40008000000 */
[----:B------:R-:W-:Y:S03]  /*4a10*/  USHF.R.U32.HI UR6, URZ, UR38, UR5 ;  /* 0x00000026ff067299 */ /* 0x000fe60008011605 */
[----:B------:R-:W-:Y:S01]  /*4a20*/  UMOV UR5, UR11 ;  /* 0x0000000b00057c82 */ /* 0x000fe20008000000 */
[----:B------:R-:W-:Y:S02]  /*4a30*/  USEL UR6, UR13, UR6, !UP5 ;  /* 0x000000060d067287 */ /* 0x000fe4000e800000 */
[----:B------:R-:W-:Y:S02]  /*4a40*/  USHF.R.U32.HI UR8, URZ, UR33, UR5 ;  /* 0x00000021ff087299 */ /* 0x000fe40008011605 */
[----:B------:R-:W-:Y:S01]  /*4a50*/  UIMAD.WIDE.U32 UR10, UR6, UR16, URZ ;  /* 0x00000010060a72a5 */ /* 0x000fe2000f8e00ff */
[----:B------:R-:W-:Y:S02]  /*4a60*/  UMOV UR5, UR19 ;  /* 0x0000001300057c82 */ /* 0x000fe40008000000 */
[----:B------:R-:W-:Y:S03]  /*4a70*/  @UP4 USHF.R.U32.HI UR4, URZ, UR17, UR5 ;  /* 0x00000011ff044299 */ /* 0x000fe60008011605 */
[----:B------:R-:W-:Y:S01]  /*4a80*/  UMOV UR5, UR21 ;  /* 0x0000001500057c82 */ /* 0x000fe20008000000 */
[----:B------:R-:W-:Y:S02]  /*4a90*/  UIMAD UR4, UR40, UR4, URZ ;  /* 0x00000004280472a4 */ /* 0x000fe4000f8e02ff */
[----:B------:R-:W-:Y:S02]  /*4aa0*/  @UP4 USHF.R.U32.HI UR7, URZ, UR17, UR5 ;  /* 0x00000011ff074299 */ /* 0x000fe40008011605 */
[----:B------:R-:W-:Y:S02]  /*4ab0*/  USEL UR5, UR14, UR8, !UP6 ;  /* 0x000000080e057287 */ /* 0x000fe4000f000000 */
[----:B------:R-:W-:Y:S02]  /*4ac0*/  UIMAD UR8, UR40, UR7, URZ ;  /* 0x00000007280872a4 */ /* 0x000fe4000f8e02ff */
[----:B------:R-:W-:Y:S03]  /*4ad0*/  UISETP.GE.AND UP0, UPT, UR6, UR4, UPT ;  /* 0x000000040600728c */ /* 0x000fe6000bf06270 */
[----:B------:R-:W-:Y:S01]  /*4ae0*/  UMOV UR4, UR11 ;  /* 0x0000000b00047c82 */ /* 0x000fe20008000000 */
[----:B------:R-:W-:Y:S02]  /*4af0*/  UISETP.GE.OR UP0, UPT, UR5, UR8, UP0 ;  /* 0x000000080500728c */ /* 0x000fe40008706670 */
[----:B------:R-:W-:Y:S02]  /*4b00*/  USHF.R.U32.HI UR4, URZ, UR17, UR4 ;  /* 0x00000011ff047299 */ /* 0x000fe40008011604 */
[----:B------:R-:W-:Y:S02]  /*4b10*/  UIMAD.WIDE.U32 UR8, UR5, UR16, URZ ;  /* 0x00000010050872a5 */ /* 0x000fe4000f8e00ff */
[----:B------:R-:W-:Y:S04]  /*4b20*/  USEL UR10, UR6, UR4, !UP4 ;  /* 0x00000004060a7287 */ /* 0x000fe8000e000000 */
[----:B------:R-:W-:Y:S01]  /*4b30*/  UIADD3 UR11, UPT, UPT, -UR10, URZ, URZ ;  /* 0x000000ff0a0b7290 */ /* 0x000fe2000fffe1ff */
[----:B------:R-:W-:Y:S02]  /*4b40*/  @!UP0 UMOV UR4, UR9 ;  /* 0x0000000900048c82 */ /* 0x000fe40008000000 */
[----:B------:R-:W-:Y:S02]  /*4b50*/  @!UP0 USHF.R.U32.HI UR4, URZ, UR17, UR4 ;  /* 0x00000011ff048299 */ /* 0x000fe40008011604 */
[----:B------:R-:W-:Y:S02]  /*4b60*/  UIMAD UR8, UR40, UR11, UR6 ;  /* 0x0000000b280872a4 */ /* 0x000fe4000f8e0206 */
[----:B------:R-:W-:Y:S04]  /*4b70*/  @!UP0 USEL UR4, UR5, UR4, !UP4 ;  /* 0x0000000405048287 */ /* 0x000fe8000e000000 */
[----:B------:R-:W-:Y:S02]  /*4b80*/  @!UP0 UIMAD UR8, UR7, UR8, UR4 ;  /* 0x00000008070882a4 */ /* 0x000fe4000f8e0204 */
[----:B------:R-:W-:Y:S02]  /*4b90*/  @!UP0 UIADD3 UR9, UPT, UPT, UR10, -UR4, URZ ;  /* 0x800000040a098290 */ /* 0x000fe4000fffe0ff */
[----:B------:R-:W-:Y:S02]  /*4ba0*/  UIADD3 UR4, UPT, UPT, -UR5, URZ, URZ ;  /* 0x000000ff05047290 */ /* 0x000fe4000fffe1ff */
[----:B------:R-:W-:Y:S02]  /*4bb0*/  UIADD3 UR7, UPT, UPT, -UR6, URZ, URZ ;  /* 0x000000ff06077290 */ /* 0x000fe4000fffe1ff */
[----:B------:R-:W-:Y:S02]  /*4bc0*/  @!UP0 UIMAD UR6, UR9, UR40, UR5 ;  /* 0x00000028090682a4 */ /* 0x000fe4000f8e0205 */
[----:B------:R-:W-:Y:S02]  /*4bd0*/  UIMAD UR14, UR15, UR4, UR14 ;  /* 0x000000040f0e72a4 */ /* 0x000fe4000f8e020e */
[----:B------:R-:W-:Y:S01]  /*4be0*/  UIMAD UR13, UR34, UR7, UR13 ;  /* 0x00000007220d72a4 */ /* 0x000fe2000f8e020d */
[----:B------:R-:W-:Y:S02]  /*4bf0*/  @!UP0 UMOV UR5, UR8 ;  /* 0x0000000800058c82 */ /* 0x000fe40008000000 */
[----:B------:R-:W-:Y:S02]  /*4c00*/  UIMAD UR14, UR5, UR15, UR14 ;  /* 0x0000000f050e72a4 */ /* 0x000fe4000f8e020e */
[----:B------:R-:W-:Y:S11]  /*4c10*/  UIMAD UR13, UR6, UR34, UR13 ;  /* 0x00000022060d72a4 */ /* 0x000ff6000f8e020d */
[----:B------:R-:W-:Y:S01]  /*4c20*/  @!UPT UIADD3 URZ, UPT, UPT, URZ, URZ, URZ ;  /* 0x000000fffffff290 */ /* 0x000fe2000fffe0ff */
.L_x_86:
[----:B------:R-:W2:Y:S01]  /*4c30*/  @!UP2 LDCU.128 UR20, c[0x0][0xb10] ;  /* 0x00016200ff14a7ac */ /* 0x000ea20008000c00 */
[C---:B------:R-:W-:Y:S02]  /*4c40*/  ISETP.NE.U32.AND P1, PT, R4.reuse, RZ, PT ;  /* 0x000000ff0400720c */ /* 0x040fe40003f25070 */
[----:B------:R-:W-:Y:S02]  /*4c50*/  ISETP.NE.U32.AND P0, PT, R4, RZ, PT ;  /* 0x000000ff0400720c */ /* 0x000fe40003f05070 */
[C---:B------:R-:W-:Y:S02]  /*4c60*/  ISETP.NE.AND.EX P1, PT, R5.reuse, RZ, PT, P1 ;  /* 0x000000ff0500720c */ /* 0x040fe40003f25310 */
[----:B------:R-:W-:Y:S01]  /*4c70*/  ISETP.NE.AND.EX P0, PT, R5, RZ, PT, P0 ;  /* 0x000000ff0500720c */ /* 0x000fe20003f05300 */
[----:B------:R-:W3:Y:S01]  /*4c80*/  @!UP2 LDCU UR5, c[0x0][0xb0c] ;  /* 0x00016180ff05a7ac */ /* 0x000ee20008000800 */
[----:B------:R-:W-:Y:S02]  /*4c90*/  USHF.L.U32 UR11, UR26, 0x6, URZ ;  /* 0x000000061a0b7899 */ /* 0x000fe400080006ff */
[----:B------:R-:W-:Y:S02]  /*4ca0*/  USHF.L.U32 UR10, UR30, 0x6, URZ ;  /* 0x000000061e0a7899 */ /* 0x000fe400080006ff */
[----:B--2---:R-:W-:Y:S07]  /*4cb0*/  UIMAD.WIDE.U32 UR6, UR14, UR20, URZ ;  /* 0x000000140e0672a5 */ /* 0x004fee000f8e00ff */
[----:B------:R-:W-:Y:S01]  /*4cc0*/  @!UP2 UMOV UR4, UR7 ;  /* 0x000000070004ac82 */ /* 0x000fe20008000000 */
[----:B---3--:R-:W-:Y:S02]  /*4cd0*/  @!UP2 UISETP.NE.AND UP0, UPT, UR5, 0x1, UPT ;  /* 0x000000010500a88c */ /* 0x008fe4000bf05270 */
[----:B------:R-:W-:Y:S02]  /*4ce0*/  @!UP2 USHF.R.U32.HI UR4, URZ, UR21, UR4 ;  /* 0x00000015ff04a299 */ /* 0x000fe40008011604 */
[----:B------:R-:W-:Y:S02]  /*4cf0*/  UIMAD.WIDE.U32 UR6, UR13, UR23, URZ ;  /* 0x000000170d0672a5 */ /* 0x000fe4000f8e00ff */
[----:B------:R-:W-:Y:S02]  /*4d00*/  @!UP2 USEL UR8, UR14, UR4, !UP0 ;  /* 0x000000040e08a287 */ /* 0x000fe4000c000000 */
[----:B------:R-:W-:Y:S03]  /*4d10*/  @!UP2 UISETP.NE.AND UP0, UPT, UR22, 0x1, UPT ;  /* 0x000000011600a88c */ /* 0x000fe6000bf05270 */
[----:B------:R-:W-:Y:S02]  /*4d20*/  @!UP2 UMOV UR6, UR7 ;  /* 0x000000070006ac82 */ /* 0x000fe40008000000 */
[----:B------:R-:W2:Y:S02]  /*4d30*/  @!UP2 LDCU UR4, c[0x0][0xb20] ;  /* 0x00016400ff04a7ac */ /* 0x000ea40008000800 */
[----:B--2---:R-:W-:Y:S04]  /*4d40*/  @!UP2 USHF.R.U32.HI UR6, URZ, UR4, UR6 ;  /* 0x00000004ff06a299 */ /* 0x004fe80008011606 */
[----:B------:R-:W-:Y:S04]  /*4d50*/  @!UP2 USEL UR6, UR13, UR6, !UP0 ;  /* 0x000000060d06a287 */ /* 0x000fe8000c000000 */
[----:B------:R-:W-:Y:S02]  /*4d60*/  @!UP2 UIADD3 UR4, UPT, UPT, -UR8, UR6, URZ ;  /* 0x000000060804a290 */ /* 0x000fe4000fffe1ff */
[----:B------:R-:W-:Y:S02]  /*4d70*/  @!UP2 UIADD3 UR6, UPT, UPT, UR8, -UR6, URZ ;  /* 0x800000060806a290 */ /* 0x000fe4000fffe0ff */
[----:B------:R-:W-:Y:S02]  /*4d80*/  @!UP2 UIMAD UR14, UR4, UR5, UR14 ;  /* 0x00000005040ea2a4 */ /* 0x000fe4000f8e020e */
[----:B------:R-:W-:Y:S01]  /*4d90*/  @!UP2 UIMAD UR13, UR6, UR22, UR13 ;  /* 0x00000016060da2a4 */ /* 0x000fe2000f8e020d */
[----:B------:R-:W-:Y:S11]  /*4da0*/  BRA.U UP3, `(.L_x_87) ;  /* 0x0000000103107547 */ /* 0x000ff6000b800000 */
[----:B------:R-:W-:Y:S04]  /*4db0*/  MOV R6, UR37 ;  /* 0x0000002500067c02 */ /* 0x000fe80008000f00 */
[----:B------:R-:W-:Y:S04]  /*4dc0*/  SHF.L.U32 R6, R6, 0x1f, RZ ;  /* 0x0000001f06067819 */ /* 0x000fe800000006ff */
[----:B------:R-:W2:Y:S02]  /*4dd0*/  SYNCS.PHASECHK.TRANS64.TRYWAIT P2, [UR24+0x108], R6 ;  /* 0x00010806ff0075a7 */ /* 0x000ea40008041118 */
[----:B--2---:R-:W-:Y:S05]  /*4de0*/  @!P2 BRA `(.L_x_88) ;  /* 0x00000038003ca947 */ /* 0x004fea0003800000 */
.L_x_87:
[----:B------:R-:W-:Y:S05]  /*4df0*/  @!P1 BRA `(.L_x_89) ;  /* 0x0000000000309947 */ /* 0x000fea0003800000 */
[----:B----4-:R-:W-:Y:S01]  /*4e00*/  ISETP.NE.U32.AND P1, PT, R2, RZ, PT ;  /* 0x000000ff0200720c */ /* 0x010fe20003f25070 */
[----:B------:R-:W2:Y:S01]  /*4e10*/  LDCU.64 UR4, c[0x0][0x358] ;  /* 0x00006b00ff0477ac */ /* 0x000ea20008000a00 */
[----:B------:R-:W-:Y:S02]  /*4e20*/  IMAD.MOV.U32 R45, RZ, RZ, 0x1 ;  /* 0x00000001ff2d7424 */ /* 0x000fe400078e00ff */
[----:B------:R-:W-:Y:S11]  /*4e30*/  ISETP.NE.AND.EX P1, PT, R3, RZ, PT, P1 ;  /* 0x000000ff0300720c */ /* 0x000ff60003f25310 */
[----:B------:R-:W-:Y:S02]  /*4e40*/  @!UPT UIADD3 URZ, UPT, UPT, URZ, URZ, URZ ;  /* 0x000000fffffff290 */ /* 0x000fe4000fffe0ff */
[----:B------:R-:W3:Y:S01]  /*4e50*/  @P1 LDC.64 R8, c[0x0][0x888] ;  /* 0x00022200ff081b82 */ /* 0x000ee20000000a00 */
[----:B-1----:R-:W-:Y:S04]  /*4e60*/  @P1 IMAD R0, R4, UR36, RZ ;  /* 0x0000002404001c24 */ /* 0x002fe8000f8e02ff */
[----:B---3--:R-:W-:Y:S04]  /*4e70*/  @P1 IMAD.WIDE R8, R0, 0x4, R8 ;  /* 0x0000000400081825 */ /* 0x008fe800078e0208 */
[----:B------:R-:W-:Y:S01]  /*4e80*/  HFMA2 R0, -RZ, RZ, 0, 5.9604644775390625e-08 ;  /* 0x00000001ff007431 */ /* 0x000fe200000001ff */
[----:B--2--5:R2:W5:Y:S04]  /*4e90*/  @P1 LDG.E R26, desc[UR4][R8.64] ;  /* 0x00000004081a1981 */ /* 0x024568000c1e1900 */
[----:B------:R-:W-:Y:S01]  /*4ea0*/  @!P1 PRMT R45, R0, 0x7610, R45 ;  /* 0x00007610002d9816 */ /* 0x000fe2000000002d */
[----:B--2---:R-:W3:Y:S06]  /*4eb0*/  @!P1 LDC R26, c[0x0][0x880] ;  /* 0x00022000ff1a9b82 */ /* 0x004eec0000000800 */
.L_x_89:
[----:B---3-5:R-:W-:Y:S01]  /*4ec0*/  @!P0 FSETP.EQ.AND P1, PT, R26, RZ, PT ;  /* 0x000000ff1a00820b */ /* 0x028fe20003f22000 */
[----:B------:R-:W-:Y:S01]  /*4ed0*/  @!UPT UIADD3 URZ, UPT, UPT, URZ, URZ, URZ ;  /* 0x000000fffffff290 */ /* 0x000fe2000fffe0ff */
[----:B------:R-:W-:Y:S11]  /*4ee0*/  @!P0 BRA `(.L_x_90) ;  /* 0x0000000000188947 */ /* 0x000ff60003800000 */
[----:B------:R-:W-:Y:S02]  /*4ef0*/  LOP3.LUT P0, RZ, R45, 0xff, RZ, 0xc0, !PT ;  /* 0x000000ff2dff7812 */ /* 0x000fe4000780c0ff */
[----:B----4-:R-:W-:Y:S04]  /*4f00*/  ISETP.NE.U32.AND P1, PT, R2, RZ, PT ;  /* 0x000000ff0200720c */ /* 0x010fe80003f25070 */
[----:B------:R-:W-:Y:S04]  /*4f10*/  ISETP.NE.AND.EX P1, PT, R3, RZ, PT, P1 ;  /* 0x000000ff0300720c */ /* 0x000fe80003f25310 */
[----:B------:R-:W-:Y:S03]  /*4f20*/  PLOP3.LUT P1, PT, P1, PT, PT, 0x8, 0x80 ;  /* 0x000000000080781c */ /* 0x000fe60000f2e170 */
[----:B------:R-:W-:Y:S11]  /*4f30*/  @P0 FSETP.EQ.AND P1, PT, R26, RZ, PT ;  /* 0x000000ff1a00020b */ /* 0x000ff60003f22000 */
[----:B------:R-:W-:Y:S02]  /*4f40*/  @!UPT UIADD3 URZ, UPT, UPT, URZ, URZ, URZ ;  /* 0x000000fffffff290 */ /* 0x000fe4000fffe0ff */
.L_x_90:
[----:B------:R-:W-:Y:S01]  /*4f50*/  ULEA UR4, UR12, UR24, 0x3 ;  /* 0x000000180c047291 */ /* 0x000fe2000f8e18ff */
[----:B------:R-:W-:Y:S02]  /*4f60*/  SHF.L.U32 R9, R15, 0x1f, RZ ;  /* 0x0000001f0f097819 */ /* 0x000fe400000006ff */
[----:B------:R-:W-:Y:S04]  /*4f70*/  ELECT P0, URZ, PT ;  /* 0x0000000000ff782f */ /* 0x000fe80003800000 */
[----:B------:R-:W-:Y:S02]  /*4f80*/  PLOP3.LUT P1, PT, P1, P0, PT, 0xf2, 0x2f ;  /* 0x00000000002f781c */ /* 0x000fe40000f21e72 */
[----:B------:R-:W2:Y:S11]  /*4f90*/  SYNCS.PHASECHK.TRANS64.TRYWAIT P2, [UR4+0xe8], R9 ;  /* 0x0000e809ff0075a7 */ /* 0x000eb60008041104 */
[----:B------:R-:W-:Y:S05]  /*4fa0*/  @!P1 IADD3 R8, P0, PT, R16, 0x580, RZ ;  /* 0x0000058010089810 */ /* 0x000fea0007f1e0ff */
[----:B-1----:R-:W-:Y:S01]  /*4fb0*/  @!P1 IMAD.X R6, RZ, RZ, R17, P0 ;  /* 0x000000ffff069224 */ /* 0x002fe200000e0611 */
[----:B--2---:R-:W-:Y:S07]  /*4fc0*/  @!P2 BRA `(.L_x_91) ;  /* 0x0000003400dca947 */ /* 0x004fee0003800000 */
.L_x_180:
[----:B------:R-:W-:Y:S01]  /*4fd0*/  @!P1 R2UR UR7, R6 ;  /* 0x00000000060792ca */ /* 0x000fe200000e0000 */
[----:B------:R-:W-:Y:S01]  /*4fe0*/  UIADD3 UR5, UPT, UPT, UR12, 0x1, URZ ;  /* 0x000000010c057890 */ /* 0x000fe2000fffe0ff */
[----:B------:R-:W-:Y:S01]  /*4ff0*/  @!P1 R2UR UR6, R8 ;  /* 0x00000000080692ca */ /* 0x000fe200000e0000 */
[----:B------:R-:W-:Y:S01]  /*5000*/  UIADD3 UR9, UPT, UPT, UR4, 0xd0, URZ ;  /* 0x000000d004097890 */ /* 0x000fe2000fffe0ff */
[----:B------:R-:W-:Y:S01]  /*5010*/  @!P1 IMAD.MOV.U32 R6, RZ, RZ, 0x1000 ;  /* 0x00001000ff069424 */ /* 0x000fe200078e00ff */
[----:B------:R-:W-:Y:S01]  /*5020*/  UISETP.NE.AND UP0, UPT, UR5, 0x3, UPT ;  /* 0x000000030500788c */ /* 0x000fe2000bf05270 */
[----:B------:R-:W-:Y:S01]  /*5030*/  VIADD R14, R14, 0x1 ;  /* 0x000000010e0e7836 */ /* 0x000fe20000000000 */
[----:B------:R-:W-:Y:S01]  /*5040*/  UMOV UR22, 0x0 ;  /* 0x0000000000167882 */ /* 0x000fe20000000000 */
[----:B------:R-:W-:Y:S01]  /*5050*/  UMOV UR23, 0x10000000 ;  /* 0x1000000000177882 */ /* 0x000fe20000000000 */
[----:B------:R-:W-:Y:S04]  /*5060*/  UPRMT UR20, UR54, 0x654, UR9 ;  /* 0x0000065436147896 */ /* 0x000fe80008000009 */
[----:B-1----:R-:W-:Y:S01]  /*5070*/  IMAD.U32 R9, RZ, RZ, UR7 ;  /* 0x00000007ff097e24 */ /* 0x002fe2000f8e00ff */
[----:B------:R-:W-:Y:S01]  /*5080*/  USEL UR7, URZ, 0x1, UP0 ;  /* 0x00000001ff077887 */ /* 0x000fe20008000000 */
[----:B------:R-:W-:Y:S01]  /*5090*/  IMAD.U32 R8, RZ, RZ, UR6 ;  /* 0x00000006ff087e24 */ /* 0x000fe2000f8e00ff */
[----:B------:R-:W-:Y:S02]  /*50a0*/  USEL UR6, UR5, URZ, UP0 ;  /* 0x000000ff05067287 */ /* 0x000fe40008000000 */
[----:B------:R-:W-:Y:S01]  /*50b0*/  VOTEU.ALL UP0, P1 ;  /* 0x0000000000ff7886 */ /* 0x000fe20000800000 */
[----:B------:R-:W-:Y:S02]  /*50c0*/  @!P1 R2UR UR19, R9 ;  /* 0x00000000091392ca */ /* 0x000fe400000e0000 */
[----:B------:R-:W-:Y:S02]  /*50d0*/  @!P1 R2UR UR18, R8 ;  /* 0x00000000081292ca */ /* 0x000fe400000e0000 */
[----:B------:R-:W-:Y:S01]  /*50e0*/  @!UP0 ULEA UR5, UR12, UR24, 0xc ;  /* 0x000000180c058291 */ /* 0x000fe2000f8e60ff */
[----:B------:R-:W-:Y:S02]  /*50f0*/  LOP3.LUT R15, R15, UR7, RZ, 0x3c, !PT ;  /* 0x000000070f0f7c12 */ /* 0x000fe4000f8e3cff */
[----:B------:R-:W-:Y:S01]  /*5100*/  UMOV UR12, UR36 ;  /* 0x00000024000c7c82 */ /* 0x000fe20008000000 */
[----:B------:R-:W-:Y:S01]  /*5110*/  @!UP0 UIADD3 UR8, UPT, UPT, UR5, 0x200, URZ ;  /* 0x0000020005088890 */ /* 0x000fe2000fffe0ff */
[----:B------:R-:W-:Y:S01]  /*5120*/  SHF.L.U32 R0, R15, 0x1f, RZ ;  /* 0x0000001f0f007819 */ /* 0x000fe200000006ff */
[----:B------:R-:W-:Y:S01]  /*5130*/  VOTEU.ALL UP0, P1 ;  /* 0x0000000000ff7886 */ /* 0x000fe20000800000 */
[----:B------:R-:W-:Y:S06]  /*5140*/  ULEA UR5, UR6, UR24, 0x3 ;  /* 0x0000001806057291 */ /* 0x000fec000f8e18ff */
[----:B------:R1:W-:Y:S01]  /*5150*/  @!UP0 UTMALDG.3D [UR8], [UR18], desc[UR22] ;  /* 0x00001608120085b4 */ /* 0x0003e20008011000 */
[----:B------:R1:W-:Y:S01]  /*5160*/  @!P1 SYNCS.ARRIVE.TRANS64.RED.A0TR RZ, [UR4+0xd0], R6 ;  /* 0x0000d006ffff99a7 */ /* 0x0003e20008300404 */
[----:B------:R-:W-:Y:S01]  /*5170*/  SYNCS.ARRIVE.TRANS64.RED.A1T0 RZ, [UR20], RZ ;  /* 0x000000ffffff79a7 */ /* 0x000fe20008100414 */
[----:B------:R-:W2:Y:S02]  /*5180*/  SYNCS.PHASECHK.TRANS64.TRYWAIT P0, [UR5+0xe8], R0 ;  /* 0x0000e800ff0075a7 */ /* 0x000ea40008001105 */
[----:B-12---:R-:W-:Y:S05]  /*5190*/  @!P0 BRA `(.L_x_92) ;  /* 0x0000003400808947 */ /* 0x006fea0003800000 */
.L_x_182:
[----:B------:R-:W-:Y:S01]  /*51a0*/  UIADD3 UR9, UPT, UPT, UR5, 0xd0, URZ ;  /* 0x000000d005097890 */ /* 0x000fe2000fffe0ff */
[----:B-1----:R-:W-:Y:S01]  /*51b0*/  @!P1 IADD3 R6, P0, PT, R16, 0x580, RZ ;  /* 0x0000058010069810 */ /* 0x002fe20007f1e0ff */
[----:B------:R-:W-:Y:S01]  /*51c0*/  UPLOP3.LUT UP3, UPT, UPT, UPT, UPT, 0x80, 0x8 ;  /* 0x000000000008789c */ /* 0x000fe20003f6f070 */
[----:B------:R-:W-:Y:S01]  /*51d0*/  R2UR UR23, R47 ;  /* 0x000000002f1772ca */ /* 0x000fe200000e0000 */
[----:B------:R-:W-:Y:S01]  /*51e0*/  UMOV UR20, 0x0 ;  /* 0x0000000000147882 */ /* 0x000fe20000000000 */
[----:B------:R-:W-:Y:S01]  /*51f0*/  @!P1 R2UR UR7, R6 ;  /* 0x00000000060792ca */ /* 0x000fe200000e0000 */
[----:B------:R-:W-:Y:S01]  /*5200*/  @!P1 IMAD.X R0, RZ, RZ, R17, P0 ;  /* 0x000000ffff009224 */ /* 0x000fe200000e0611 */
[----:B------:R-:W-:Y:S01]  /*5210*/  UMOV UR21, 0x10000000 ;  /* 0x1000000000157882 */ /* 0x000fe20000000000 */
[----:B------:R-:W-:Y:S01]  /*5220*/  UMOV UR12, UR36 ;  /* 0x00000024000c7c82 */ /* 0x000fe20008000000 */
[----:B------:R-:W-:Y:S01]  /*5230*/  VOTEU.ALL UP0, P1 ;  /* 0x0000000000ff7886 */ /* 0x000fe20000800000 */
[----:B------:R-:W-:Y:S01]  /*5240*/  R2UR UR22, R48 ;  /* 0x00000000301672ca */ /* 0x000fe200000e0000 */
[----:B------:R-:W-:Y:S01]  /*5250*/  UMOV UR36, UR25 ;  /* 0x0000001900247c82 */ /* 0x000fe20008000000 */
[----:B------:R-:W-:Y:S02]  /*5260*/  @!P1 R2UR UR4, R0 ;  /* 0x00000000000492ca */ /* 0x000fe400000e0000 */
[----:B------:R-:W-:Y:S01]  /*5270*/  @!UP0 UIADD3 UR10, UPT, UPT, UR10, 0x20, URZ ;  /* 0x000000200a0a8890 */ /* 0x000fe2000fffe0ff */
[C---:B------:R-:W-:Y:S01]  /*5280*/  ISETP.NE.AND P0, PT, R14.reuse, 0x2, PT ;  /* 0x000000020e00780c */ /* 0x040fe20003f05270 */
[----:B------:R-:W-:Y:S02]  /*5290*/  UIADD3 UR30, UPT, UPT, UR13, UR23, URZ ;  /* 0x000000170d1e7290 */ /* 0x000fe4000fffe0ff */
[----:B------:R-:W-:Y:S01]  /*52a0*/  IMAD.U32 R8, RZ, RZ, UR7 ;  /* 0x00000007ff087e24 */ /* 0x000fe2000f8e00ff */
[----:B------:R-:W-:Y:S02]  /*52b0*/  SEL R0, RZ, 0x1, P0 ;  /* 0x00000001ff007807 */ /* 0x000fe40000000000 */
[----:B------:R-:W-:Y:S02]  /*52c0*/  SEL R14, R14, RZ, P0 ;  /* 0x000000ff0e0e7207 */ /* 0x000fe40000000000 */
[----:B------:R-:W-:Y:S01]  /*52d0*/  @!P1 R2UR UR18, R8 ;  /* 0x00000000081292ca */ /* 0x000fe200000e0000 */
[----:B------:R-:W-:Y:S01]  /*52e0*/  UIADD3 UR26, UPT, UPT, UR14, UR22, URZ ;  /* 0x000000160e1a7290 */ /* 0x000fe2000fffe0ff */
[----:B------:R-:W-:Y:S01]  /*52f0*/  IMAD.U32 R9, RZ, RZ, UR4 ;  /* 0x00000004ff097e24 */ /* 0x000fe2000f8e00ff */
[----:B------:R-:W-:Y:S01]  /*5300*/  @!UP0 ULEA UR4, UR6, UR24, 0xc ;  /* 0x0000001806048291 */ /* 0x000fe2000f8e60ff */
[----:B------:R-:W-:Y:S03]  /*5310*/  LOP3.LUT R13, R13, R0, RZ, 0x3c, !PT ;  /* 0x000000000d0d7212 */ /* 0x000fe600078e3cff */
[----:B------:R-:W-:Y:S01]  /*5320*/  @!P1 R2UR UR19, R9 ;  /* 0x00000000091392ca */ /* 0x000fe200000e0000 */
[----:B------:R-:W-:Y:S01]  /*5330*/  @!UP0 UIADD3 UR8, UPT, UPT, UR4, 0x200, URZ ;  /* 0x0000020004088890 */ /* 0x000fe2000fffe0ff */
[----:B------:R-:W-:Y:S01]  /*5340*/  VOTEU.ALL UP0, P1 ;  /* 0x0000000000ff7886 */ /* 0x000fe20000800000 */
[----:B------:R-:W-:Y:S10]  /*5350*/  UPRMT UR4, UR54, 0x654, UR9 ;  /* 0x0000065436047896 */ /* 0x000ff40008000009 */
[----:B------:R1:W-:Y:S01]  /*5360*/  @!UP0 UTMALDG.3D [UR8], [UR18], desc[UR20] ;  /* 0x00001408120085b4 */ /* 0x0003e20008011000 */
[----:B------:R3:W-:Y:S01]  /*5370*/  @!P1 SYNCS.ARRIVE.TRANS64.RED.A0TR RZ, [UR5+0xd0], R7 ;  /* 0x0000d007ffff99a7 */ /* 0x0007e20008300405 */
[----:B------:R-:W-:Y:S01]  /*5380*/  SYNCS.ARRIVE.TRANS64.RED.A1T0 RZ, [UR4], RZ ;  /* 0x000000ffffff79a7 */ /* 0x000fe20008100404 */
[----:B------:R-:W-:Y:S04]  /*5390*/  UIADD3 UR4, UPT, UPT, UR6, 0x1, URZ ;  /* 0x0000000106047890 */ /* 0x000fe8000fffe0ff */
[----:B------:R-:W-:Y:S04]  /*53a0*/  UISETP.NE.AND UP0, UPT, UR4, 0x3, UPT ;  /* 0x000000030400788c */ /* 0x000fe8000bf05270 */
[----:B------:R-:W-:Y:S06]  /*53b0*/  USEL UR5, URZ, 0x1, UP0 ;  /* 0x00000001ff057887 */ /* 0x000fec0008000000 */
[----:B------:R-:W-:Y:S01]  /*53c0*/  LOP3.LUT R15, R15, UR5, RZ, 0x3c, !PT ;  /* 0x000000050f0f7c12 */ /* 0x000fe2000f8e3cff */
[----:B-1----:R-:W-:Y:S01]  /*53d0*/  USEL UR12, UR4, URZ, UP0 ;  /* 0x000000ff040c7287 */ /* 0x002fe20008000000 */
[----:B------:R-:W-:Y:S11]  /*53e0*/  BRA.U UP1, `(.L_x_93) ;  /* 0xfffffff101f07547 */ /* 0x000ff6000b83ffff */
[----:B------:R-:W-:Y:S01]  /*53f0*/  UIADD3 UR24, UPT, UPT, UR24, 0xe8, URZ ;  /* 0x000000e818187890 */ /* 0x000fe2000fffe0ff */
[----:B----4-:R-:W-:-:S03]  /*5400*/  SHF.L.U32 R2, R15, 0x1f, RZ ;  /* 0x0000001f0f027819 */ /* 0x010fc600000006ff */
[----:B------:R-:W-:-:S09]  /*5410*/  ULEA UR4, UR12, UR24, 0x3 ;  /* 0x000000180c047291 */ /* 0x000fd2000f8e18ff */
[----:B------:R-:W1:Y:S02]  /*5420*/  SYNCS.PHASECHK.TRANS64.TRYWAIT P0, [UR4], R2 ;  /* 0x00000002ff0075a7 */ /* 0x000e640008001104 */
[----:B-1----:R-:W-:Y:S05]  /*5430*/  @!P0 BRA `(.L_x_94) ;  /* 0x0000003000f08947 */ /* 0x002fea0003800000 */
.L_x_184:
        /* <DEDUP_REMOVED lines=9> */
.L_x_186:
[----:B------:R-:W-:-:S04]  /*54d0*/  UIADD3 UR4, UPT, UPT, UR4, 0x1, URZ ;  /* 0x0000000104047890 */ /* 0x000fc8000fffe0ff */
[----:B------:R-:W-:-:S04]  /*54e0*/  UISETP.NE.AND UP0, UPT, UR4, 0x3, UPT ;  /* 0x000000030400788c */ /* 0x000fc8000bf05270 */
[----:B------:R-:W-:Y:S02]  /*54f0*/  USEL UR5, URZ, 0x1, UP0 ;  /* 0x00000001ff057887 */ /* 0x000fe40008000000 */
[----:B------:R-:W-:-:S04]  /*5500*/  USEL UR4, UR4, URZ, UP0 ;  /* 0x000000ff04047287 */ /* 0x000fc80008000000 */
[----:B------:R-:W-:Y:S01]  /*5510*/  ULEA UR4, UR4, UR24, 0x3 ;  /* 0x0000001804047291 */ /* 0x000fe2000f8e18ff */
[----:B-1----:R-:W-:-:S04]  /*5520*/  LOP3.LUT R2, R15, UR5, RZ, 0x3c, !PT ;  /* 0x000000050f027c12 */ /* 0x002fc8000f8e3cff */
[----:B------:R-:W-:Y:S01]  /*5530*/  SHF.L.U32 R2, R2, 0x1f, RZ ;  /* 0x0000001f02027819 */ /* 0x000fe200000006ff */
[----:B------:R-:W-:-:S07]  /*5540*/  IMAD.U32 R0, RZ, RZ, UR4 ;  /* 0x00000004ff007e24 */ /* 0x000fce000f8e00ff */
.L_x_96:
[----:B-1----:R1:W2:Y:S02]  /*5550*/  SYNCS.PHASECHK.TRANS64.TRYWAIT P0, [R0+URZ], R2 ;  /* 0x00000002000075a7 */ /* 0x0022a400080011ff */
[----:B--2---:R-:W-:Y:S05]  /*5560*/  @!P0 NANOSLEEP.SYNCS 0x989680 ;  /* 0x009896800000895d */ /* 0x004fea0003900000 */
[----:B------:R-:W2:Y:S02]  /*5570*/  @!P0 SYNCS.PHASECHK.TRANS64 P0, [R0+URZ], R2 ;  /* 0x00000002000085a7 */ /* 0x000ea400080010ff */
[----:B--2---:R-:W-:Y:S05]  /*5580*/  @P0 EXIT ;  /* 0x000000000000094d */ /* 0x004fea0003800000 */
[----:B------:R-:W-:Y:S05]  /*5590*/  BRA `(.L_x_96) ;  /* 0xfffffffc00ec7947 */ /* 0x000fea000383ffff */
.L_x_84:
[----:B------:R-:W-:-:S06]  /*55a0*/  UISETP.GE.AND UP0, UPT, UR22, 0x4, UPT ;  /* 0x000000041600788c */ /* 0x000fcc000bf06270 */
[----:B------:R-:W-:-:S13]  /*55b0*/  PLOP3.LUT P0, PT, PT, PT, UP0, 0x80, 0x8 ;  /* 0x000000000008781c */ /* 0x000fda0003f0f008 */
[----:B------:R-:W-:Y:S05]  /*55c0*/  @!P0 EXIT ;  /* 0x000000000000894d */ /* 0x000fea0003800000 */
[----:B------:R-:W-:Y:S01]  /*55d0*/  BAR.SYNC.DEFER_BLOCKING 0x6, 0xa0 ;  /* 0x0182800000007b1d */ /* 0x000fe20000010000 */
[C---:B------:R-:W-:Y:S01]  /*55e0*/  IMAD.SHL.U32 R3, R55.reuse, 0x20, RZ ;  /* 0x0000002037037824 */ /* 0x040fe200078e00ff */
[----:B------:R-:W-:Y:S01]  /*55f0*/  SHF.R.U32.HI R4, RZ, 0x1, R55 ;  /* 0x00000001ff047819 */ /* 0x000fe20000011637 */
[C---:B------:R-:W-:Y:S01]  /*5600*/  IMAD.SHL.U32 R2, R55.reuse, 0x10, RZ ;  /* 0x0000001037027824 */ /* 0x040fe200078e00ff */
[C---:B------:R-:W-:Y:S01]  /*5610*/  LOP3.LUT P0, RZ, R55.reuse, 0x4, RZ, 0xc0, !PT ;  /* 0x0000000437ff7812 */ /* 0x040fe2000780c0ff */
[----:B------:R-:W-:Y:S01]  /*5620*/  IMAD.U32 R23, R55, 0x10000, RZ ;  /* 0x0001000037177824 */ /* 0x000fe200078e00ff */
[----:B------:R-:W-:Y:S01]  /*5630*/  UMOV UR44, 0x400 ;  /* 0x00000400002c7882 */ /* 0x000fe20000000000 */
[----:B------:R-:W1:Y:S01]  /*5640*/  LDCU.64 UR4, c[0x0][0x890] ;  /* 0x00011200ff0477ac */ /* 0x000e620008000a00 */
[----:B------:R-:W2:Y:S01]  /*5650*/  LDC.64 R42, c[0x0][0x8b0] ;  /* 0x00022c00ff2a7b82 */ /* 0x000ea20000000a00 */
[----:B------:R-:W-:Y:S01]  /*5660*/  LOP3.LUT R5, R3, 0xc0, RZ, 0xc0, !PT ;  /* 0x000000c003057812 */ /* 0x000fe200078ec0ff */
[----:B------:R-:W-:Y:S01]  /*5670*/  IMAD.SHL.U32 R44, R55, 0x4, RZ ;  /* 0x00000004372c7824 */ /* 0x000fe200078e00ff */
[----:B------:R-:W-:Y:S01]  /*5680*/  ULEA UR44, UR54, UR44, 0x18 ;  /* 0x0000002c362c7291 */ /* 0x000fe2000f8ec0ff */
[----:B------:R-:W-:Y:S01]  /*5690*/  LOP3.LUT R2, R2, 0x600, RZ, 0xc0, !PT ;  /* 0x0000060002027812 */ /* 0x000fe200078ec0ff */
[----:B------:R-:W-:Y:S01]  /*56a0*/  IMAD.MOV.U32 R54, RZ, RZ, 0x10 ;  /* 0x00000010ff367424 */ /* 0x000fe200078e00ff */
[----:B------:R-:W-:Y:S01]  /*56b0*/  LOP3.LUT R4, R5, 0x8, R4, 0xf8, !PT ;  /* 0x0000000805047812 */ /* 0x000fe200078ef804 */
[----:B------:R-:W-:Y:S01]  /*56c0*/  IMAD.MOV.U32 R22, RZ, RZ, RZ ;  /* 0x000000ffff167224 */ /* 0x000fe200078e00ff */
[----:B------:R-:W3:Y:S01]  /*56d0*/  LDC.64 R40, c[0x0][0x8a8] ;  /* 0x00022a00ff287b82 */ /* 0x000ee20000000a00 */
[----:B------:R-:W-:-:S02]  /*56e0*/  LOP3.LUT R2, R2, 0x20, R3, 0xf8, !PT ;  /* 0x0000002002027812 */ /* 0x000fc400078ef803 */
[----:B------:R-:W-:Y:S02]  /*56f0*/  CS2R R52, SRZ ;  /* 0x0000000000347805 */ /* 0x000fe4000001ff00 */
[----:B------:R-:W-:Y:S01]  /*5700*/  LOP3.LUT R23, R23, 0x600000, RZ, 0xc0, !PT ;  /* 0x0060000017177812 */ /* 0x000fe200078ec0ff */
[----:B------:R-:W-:Y:S01]  /*5710*/  IMAD.MOV.U32 R51, RZ, RZ, RZ ;  /* 0x000000ffff337224 */ /* 0x000fe200078e00ff */
[----:B------:R-:W-:Y:S01]  /*5720*/  LOP3.LUT R44, R4, 0x18, R44, 0x78, !PT ;  /* 0x00000018042c7812 */ /* 0x000fe200078e782c */
[----:B------:R-:W4:Y:S01]  /*5730*/  LDCU UR63, c[0x0][0x370] ;  /* 0x00006e00ff3f77ac */ /* 0x000f220008000800 */
[----:B------:R-:W-:Y:S01]  /*5740*/  LOP3.LUT R2, R2, 0x100, R3, 0xf8, !PT ;  /* 0x0000010002027812 */ /* 0x000fe200078ef803 */
[----:B------:R-:W4:Y:S01]  /*5750*/  LDS R0, [UR44+0x1c0] ;  /* 0x0001c02cff007984 */ /* 0x000f220008000800 */
[----:B-1----:R-:W-:Y:S01]  /*5760*/  IMAD.U32 R57, RZ, RZ, UR4 ;  /* 0x00000004ff397e24 */ /* 0x002fe2000f8e00ff */
[----:B------:R-:W-:Y:S01]  /*5770*/  UIADD3 UR4, UPT, UPT, UR44, 0x200, URZ ;  /* 0x000002002c047890 */ /* 0x000fe2000fffe0ff */
[----:B------:R-:W-:Y:S01]  /*5780*/  LOP3.LUT R44, R2, R44, RZ, 0xfc, !PT ;  /* 0x0000002c022c7212 */ /* 0x000fe200078efcff */
[----:B------:R-:W-:Y:S01]  /*5790*/  IMAD.U32 R56, RZ, RZ, UR5 ;  /* 0x00000005ff387e24 */ /* 0x000fe2000f8e00ff */
[----:B------:R-:W-:Y:S01]  /*57a0*/  LOP3.LUT R55, R55, 0x60, RZ, 0xc0, !PT ;  /* 0x0000006037377812 */ /* 0x000fe200078ec0ff */
[----:B------:R-:W1:Y:S01]  /*57b0*/  LDCU UR41, c[0x0][0xb0c] ;  /* 0x00016180ff2977ac */ /* 0x000e620008000800 */
[----:B------:R-:W-:Y:S01]  /*57c0*/  SEL R54, R54, 0xfffffff0, !P0 ;  /* 0xfffffff036367807 */ /* 0x000fe20004000000 */
[----:B------:R-:W-:Y:S01]  /*57d0*/  IMAD.U32 R59, RZ, RZ, UR4 ;  /* 0x00000004ff3b7e24 */ /* 0x000fe2000f8e00ff */
[----:B------:R-:W1:Y:S01]  /*57e0*/  LDCU UR39, c[0x0][0xb30] ;  /* 0x00016600ff2777ac */ /* 0x000e620008000800 */
[----:B------:R-:W1:Y:S01]  /*57f0*/  LDCU.64 UR60, c[0x0][0x888] ;  /* 0x00011100ff3c77ac */ /* 0x000e620008000a00 */
[----:B------:R-:W1:Y:S01]  /*5800*/  LDCU.64 UR42, c[0x0][0xb28] ;  /* 0x00016500ff2a77ac */ /* 0x000e620008000a00 */
[----:B------:R-:W1:Y:S01]  /*5810*/  LDCU.128 UR56, c[0x0][0xb10] ;  /* 0x00016200ff3877ac */ /* 0x000e620008000c00 */
[----:B------:R-:W1:Y:S01]  /*5820*/  LDCU UR62, c[0x0][0x374] ;  /* 0x00006e80ff3e77ac */ /* 0x000e620008000800 */
[----:B------:R-:W-:Y:S01]  /*5830*/  UMOV UR55, 0x1 ;  /* 0x0000000100377882 */ /* 0x000fe20000000000 */
[----:B------:R-:W-:Y:S01]  /*5840*/  UMOV UR46, URZ ;  /* 0x000000ff002e7c82 */ /* 0x000fe20008000000 */
[----:B------:R-:W-:Y:S01]  /*5850*/  UMOV UR53, URZ ;  /* 0x000000ff00357c82 */ /* 0x000fe20008000000 */
[----:B------:R-:W-:Y:S01]  /*5860*/  UMOV UR52, URZ ;  /* 0x000000ff00347c82 */ /* 0x000fe20008000000 */
[----:B-1234-:R-:W-:-:S07]  /*5870*/  IMAD.IADD R23, R0, 0x1, R23 ;  /* 0x0000000100177824 */ /* 0x01efce00078e0217 */
.L_x_127:
[C---:B------:R-:W-:Y:S02]  /*5880*/  LEA R0, R51.reuse, UR44, 0x3 ;  /* 0x0000002c33007c11 */ /* 0x040fe4000f8e18ff */
[----:B------:R-:W-:Y:S02]  /*5890*/  SHF.L.U32 R2, R52, 0x1f, RZ ;  /* 0x0000001f34027819 */ /* 0x000fe400000006ff */
[----:B-1----:R-:W-:Y:S02]  /*58a0*/  LEA R4, R51, UR44, 0x4 ;  /* 0x0000002c33047c11 */ /* 0x002fe4000f8e20ff */
[----:B------:R-:W1:Y:S02]  /*58b0*/  SYNCS.PHASECHK.TRANS64.TRYWAIT P0, [R0+URZ+0x110], R2 ;  /* 0x00011002000075a7 */ /* 0x000e6400080011ff */
[----:B-1----:R-:W-:Y:S05]  /*58c0*/  @!P0 BRA `(.L_x_97) ;  /* 0x0000002c00fc8947 */ /* 0x002fea0003800000 */
.L_x_187:
[----:B------:R-:W-:Y:S01]  /*58d0*/  R2UR UR7, R58 ;  /* 0x000000003a0772ca */ /* 0x000fe200000e0000 */
[----:B------:R-:W2:Y:S01]  /*58e0*/  LDS.128 R4, [R4+0x1a0] ;  /* 0x0001a00004047984 */ /* 0x000ea20000000c00 */
[----:B-1----:R-:W-:Y:S01]  /*58f0*/  VIADD R0, R0, 0x120 ;  /* 0x0000012000007836 */ /* 0x002fe20000000000 */
[----:B------:R-:W-:Y:S04]  /*5900*/  UISETP.GE.AND UP0, UPT, UR40, 0x1, UPT ;  /* 0x000000012800788c */ /* 0x000fe8000bf06270 */
[----:B------:R-:W-:Y:S01]  /*5910*/  PRMT R0, RZ, 0x654, R0 ;  /* 0x00000654ff007816 */ /* 0x000fe20000000000 */
[----:B------:R-:W-:Y:S01]  /*5920*/  @!PT LDS RZ, [RZ] ;  /* 0x00000000fffff984 */ /* 0x000fe20000000800 */
[----:B------:R-:W-:Y:S01]  /*5930*/  @!PT LDS RZ, [RZ] ;  /* 0x00000000fffff984 */ /* 0x000fe20000000800 */
[----:B------:R-:W-:Y:S01]  /*5940*/  @!PT LDS RZ, [RZ] ;  /* 0x00000000fffff984 */ /* 0x000fe20000000800 */
[----:B------:R-:W-:Y:S01]  /*5950*/  @!PT LDS RZ, [RZ] ;  /* 0x00000000fffff984 */ /* 0x000fe20000000800 */
[----:B------:R1:W-:Y:S06]  /*5960*/  MEMBAR.ALL.CTA ;  /* 0x0000000000007992 */ /* 0x0003ec0000008000 */
[----:B-1----:R-:W1:Y:S02]  /*5970*/  FENCE.VIEW.ASYNC.S ;  /* 0x00000000000073c6 */ /* 0x002e640000000000 */
[----:B-1----:R1:W-:Y:S01]  /*5980*/  SYNCS.ARRIVE.TRANS64.RED.A1T0 RZ, [R0+URZ], RZ ;  /* 0x000000ff00ff79a7 */ /* 0x0023e200081004ff */
[----:B--2---:R-:W-:Y:S11]  /*5990*/  LOP3.LUT P0, RZ, R6, 0x1, RZ, 0xc0, !PT ;  /* 0x0000000106ff7812 */ /* 0x004ff6000780c0ff */
[----:B------:R-:W-:Y:S02]  /*59a0*/  @!UPT UIADD3 URZ, UPT, UPT, URZ, URZ, URZ ;  /* 0x000000fffffff290 */ /* 0x000fe4000fffe0ff */
[----:B------:R-:W-:Y:S01]  /*59b0*/  VOTEU.ANY UP1, P0 ;  /* 0x0000000000ff7886 */ /* 0x000fe20000020100 */
[----:B------:R-:W-:Y:S01]  /*59c0*/  PLOP3.LUT P0, PT, PT, PT, UP1, 0x80, 0x8 ;  /* 0x000000000008781c */ /* 0x000fe20003f0f018 */
[----:B------:R-:W-:Y:S06]  /*59d0*/  UP2UR UR4, UPR, URZ, 0x2 ;  /* 0x00000002ff047883 */ /* 0x000fec0008000000 */
[----:B------:R-:W-:Y:S06]  /*59e0*/  IMAD.U32 R60, RZ, RZ, UR4 ;  /* 0x00000004ff3c7e24 */ /* 0x000fec000f8e00ff */
[----:B------:R-:W-:Y:S02]  /*59f0*/  @P0 SHF.R.U32.HI R2, RZ, 0x10, R5 ;  /* 0x00000010ff020819 */ /* 0x000fe40000011605 */
[----:B------:R-:W-:Y:S02]  /*5a00*/  @P0 MOV R3, R4 ;  /* 0x0000000400030202 */ /* 0x000fe40000000f00 */
[----:B------:R-:W-:Y:S02]  /*5a10*/  @P0 R2UR UR4, R2 ;  /* 0x00000000020402ca */ /* 0x000fe400000e0000 */
[----:B------:R-:W-:Y:S02]  /*5a20*/  @P0 LOP3.LUT R4, R5, 0xffff, RZ, 0xc0, !PT ;  /* 0x0000ffff05040812 */ /* 0x000fe400078ec0ff */
[----:B------:R-:W-:Y:S02]  /*5a30*/  @P0 R2UR UR6, R3 ;  /* 0x00000000030602ca */ /* 0x000fe400000e0000 */
[----:B------:R-:W-:Y:S07]  /*5a40*/  @P0 R2UR UR5, R4 ;  /* 0x00000000040502ca */ /* 0x000fee00000e0000 */
[----:B------:R-:W-:Y:S02]  /*5a50*/  @UP1 UMOV UR7, UR4 ;  /* 0x0000000400071c82 */ /* 0x000fe40008000000 */
[----:B------:R-:W-:Y:S02]  /*5a60*/  IMAD.U32 R58, RZ, RZ, UR7 ;  /* 0x00000007ff3a7e24 */ /* 0x000fe4000f8e00ff */
[----:B------:R-:W-:Y:S02]  /*5a70*/  @UP1 UMOV UR38, UR6 ;  /* 0x0000000600261c82 */ /* 0x000fe40008000000 */
[----:B------:R-:W-:Y:S01]  /*5a80*/  @UP1 UMOV UR37, UR5 ;  /* 0x0000000500251c82 */ /* 0x000fe20008000000 */
[----:B-1----:R-:W-:Y:S05]  /*5a90*/  BRA.U !UP0, `(.L_x_98) ;  /* 0x0000000108cc7547 */ /* 0x002fea000b800000 */
[----:B------:R-:W1:Y:S01]  /*5aa0*/  LDCU UR12, c[0x0][0xb20] ;  /* 0x00016400ff0c77ac */ /* 0x000e620008000800 */
[----:B------:R-:W-:Y:S02]  /*5ab0*/  UIMAD.WIDE.U32 UR4, UR62, UR59, URZ ;  /* 0x0000003b3e0472a5 */ /* 0x000fe4000f8e00ff */
[----:B------:R-:W-:Y:S02]  /*5ac0*/  UIMAD.WIDE.U32 UR6, UR63, UR56, URZ ;  /* 0x000000383f0672a5 */ /* 0x000fe4000f8e00ff */
[----:B------:R-:W-:Y:S02]  /*5ad0*/  UISETP.NE.AND UP0, UPT, UR58, 0x1, UPT ;  /* 0x000000013a00788c */ /* 0x000fe4000bf05270 */
[----:B------:R-:W-:Y:S02]  /*5ae0*/  UIMAD.WIDE.U32 UR8, UR37, UR59, URZ ;  /* 0x0000003b250872a5 */ /* 0x000fe4000f8e00ff */
[----:B------:R-:W-:Y:S02]  /*5af0*/  UIMAD.WIDE.U32 UR10, UR38, UR56, URZ ;  /* 0x00000038260a72a5 */ /* 0x000fe4000f8e00ff */
[----:B------:R-:W-:Y:S02]  /*5b00*/  UISETP.NE.AND UP1, UPT, UR41, 0x1, UPT ;  /* 0x000000012900788c */ /* 0x000fe4000bf25270 */
[----:B------:R-:W-:Y:S01]  /*5b10*/  UISETP.NE.AND UP2, UPT, UR40, 0x1, UPT ;  /* 0x000000012800788c */ /* 0x000fe2000bf45270 */
[----:B------:R-:W-:Y:S02]  /*5b20*/  UMOV UR4, UR5 ;  /* 0x0000000500047c82 */ /* 0x000fe40008000000 */
[----:B-1----:R-:W-:Y:S03]  /*5b30*/  USHF.R.U32.HI UR5, URZ, UR12, UR4 ;  /* 0x0000000cff057299 */ /* 0x002fe60008011604 */
[----:B------:R-:W-:Y:S02]  /*5b40*/  UMOV UR4, UR7 ;  /* 0x0000000700047c82 */ /* 0x000fe40008000000 */
[----:B------:R-:W-:Y:S02]  /*5b50*/  USHF.R.U32.HI UR7, URZ, UR57, UR4 ;  /* 0x00000039ff077299 */ /* 0x000fe40008011604 */
[----:B------:R-:W-:Y:S02]  /*5b60*/  USEL UR4, UR62, UR5, !UP0 ;  /* 0x000000053e047287 */ /* 0x000fe4000c000000 */
[----:B------:R-:W-:Y:S01]  /*5b70*/  USEL UR7, UR63, UR7, !UP1 ;  /* 0x000000073f077287 */ /* 0x000fe2000c800000 */
[----:B------:R-:W-:Y:S01]  /*5b80*/  UMOV UR5, UR9 ;  /* 0x0000000900057c82 */ /* 0x000fe20008000000 */
[----:B------:R-:W-:Y:S02]  /*5b90*/  UIMAD.WIDE.U32 UR8, UR4, UR42, URZ ;  /* 0x0000002a040872a5 */ /* 0x000fe4000f8e00ff */
[----:B------:R-:W-:Y:S03]  /*5ba0*/  USHF.R.U32.HI UR6, URZ, UR12, UR5 ;  /* 0x0000000cff067299 */ /* 0x000fe60008011605 */
[----:B------:R-:W-:Y:S01]  /*5bb0*/  UMOV UR5, UR11 ;  /* 0x0000000b00057c82 */ /* 0x000fe20008000000 */
[----:B------:R-:W-:Y:S02]  /*5bc0*/  UIMAD.WIDE.U32 UR10, UR7, UR42, URZ ;  /* 0x0000002a070a72a5 */ /* 0x000fe4000f8e00ff */
[----:B------:R-:W-:Y:S02]  /*5bd0*/  USHF.R.U32.HI UR12, URZ, UR57, UR5 ;  /* 0x00000039ff0c7299 */ /* 0x000fe40008011605 */
[----:B------:R-:W-:Y:S01]  /*5be0*/  USEL UR6, UR37, UR6, !UP0 ;  /* 0x0000000625067287 */ /* 0x000fe2000c000000 */
[----:B------:R-:W-:Y:S02]  /*5bf0*/  UMOV UR5, UR9 ;  /* 0x0000000900057c82 */ /* 0x000fe40008000000 */
[----:B------:R-:W-:Y:S01]  /*5c00*/  UMOV UR10, UR11 ;  /* 0x0000000b000a7c82 */ /* 0x000fe20008000000 */
[----:B------:R-:W-:Y:S02]  /*5c10*/  @UP2 USHF.R.U32.HI UR4, URZ, UR43, UR5 ;  /* 0x0000002bff042299 */ /* 0x000fe40008011605 */
[----:B------:R-:W-:Y:S02]  /*5c20*/  @UP2 USHF.R.U32.HI UR7, URZ, UR43, UR10 ;  /* 0x0000002bff072299 */ /* 0x000fe4000801160a */
[----:B------:R-:W-:Y:S02]  /*5c30*/  UIMAD UR4, UR40, UR4, URZ ;  /* 0x00000004280472a4 */ /* 0x000fe4000f8e02ff */
[----:B------:R-:W-:Y:S02]  /*5c40*/  UIMAD.WIDE.U32 UR10, UR6, UR42, URZ ;  /* 0x0000002a060a72a5 */ /* 0x000fe4000f8e00ff */
[----:B------:R-:W-:Y:S02]  /*5c50*/  USEL UR5, UR38, UR12, !UP1 ;  /* 0x0000000c26057287 */ /* 0x000fe4000c800000 */
[----:B------:R-:W-:Y:S02]  /*5c60*/  UIMAD UR8, UR40, UR7, URZ ;  /* 0x00000007280872a4 */ /* 0x000fe4000f8e02ff */
[----:B------:R-:W-:Y:S03]  /*5c70*/  UISETP.GE.AND UP0, UPT, UR6, UR4, UPT ;  /* 0x000000040600728c */ /* 0x000fe6000bf06270 */
[----:B------:R-:W-:Y:S01]  /*5c80*/  UMOV UR4, UR11 ;  /* 0x0000000b00047c82 */ /* 0x000fe20008000000 */
[----:B------:R-:W-:Y:S02]  /*5c90*/  UISETP.GE.OR UP0, UPT, UR5, UR8, UP0 ;  /* 0x000000080500728c */ /* 0x000fe40008706670 */
[----:B------:R-:W-:Y:S02]  /*5ca0*/  USHF.R.U32.HI UR4, URZ, UR43, UR4 ;  /* 0x0000002bff047299 */ /* 0x000fe40008011604 */
[----:B------:R-:W-:Y:S02]  /*5cb0*/  UIMAD.WIDE.U32 UR8, UR5, UR42, URZ ;  /* 0x0000002a050872a5 */ /* 0x000fe4000f8e00ff */
[----:B------:R-:W-:Y:S02]  /*5cc0*/  USEL UR11, UR6, UR4, !UP2 ;  /* 0x00000004060b7287 */ /* 0x000fe4000d000000 */
[----:B------:R-:W-:Y:S02]  /*5cd0*/  UIADD3 UR8, UPT, UPT, -UR5, URZ, URZ ;  /* 0x000000ff05087290 */ /* 0x000fe4000fffe1ff */
[----:B------:R-:W-:Y:S01]  /*5ce0*/  UIADD3 UR10, UPT, UPT, -UR11, URZ, URZ ;  /* 0x000000ff0b0a7290 */ /* 0x000fe2000fffe1ff */
[----:B------:R-:W-:Y:S01]  /*5cf0*/  @!UP0 UMOV UR4, UR9 ;  /* 0x0000000900048c82 */ /* 0x000fe20008000000 */
[----:B------:R-:W-:Y:S02]  /*5d00*/  UIADD3 UR9, UPT, UPT, -UR6, URZ, URZ ;  /* 0x000000ff06097290 */ /* 0x000fe4000fffe1ff */
[----:B------:R-:W-:Y:S02]  /*5d10*/  @!UP0 USHF.R.U32.HI UR4, URZ, UR43, UR4 ;  /* 0x0000002bff048299 */ /* 0x000fe40008011604 */
[----:B------:R-:W-:Y:S02]  /*5d20*/  UIMAD UR10, UR40, UR10, UR6 ;  /* 0x0000000a280a72a4 */ /* 0x000fe4000f8e0206 */
[----:B------:R-:W-:Y:S04]  /*5d30*/  @!UP0 USEL UR4, UR5, UR4, !UP2 ;  /* 0x0000000405048287 */ /* 0x000fe8000d000000 */
[----:B------:R-:W-:Y:S02]  /*5d40*/  @!UP0 UIMAD UR10, UR7, UR10, UR4 ;  /* 0x0000000a070a82a4 */ /* 0x000fe4000f8e0204 */
[----:B------:R-:W-:Y:S02]  /*5d50*/  @!UP0 UIADD3 UR11, UPT, UPT, UR11, -UR4, URZ ;  /* 0x800000040b0b8290 */ /* 0x000fe4000fffe0ff */
[----:B------:R-:W-:Y:S02]  /*5d60*/  UIMAD UR7, UR41, UR8, UR38 ;  /* 0x00000008290772a4 */ /* 0x000fe4000f8e0226 */
[----:B------:R-:W-:Y:S02]  /*5d70*/  @!UP0 UIMAD UR6, UR11, UR40, UR5 ;  /* 0x000000280b0682a4 */ /* 0x000fe4000f8e0205 */
[----:B------:R-:W-:Y:S01]  /*5d80*/  UIMAD UR4, UR58, UR9, UR37 ;  /* 0x000000093a0472a4 */ /* 0x000fe2000f8e0225 */
[----:B------:R-:W-:Y:S02]  /*5d90*/  @!UP0 UMOV UR5, UR10 ;  /* 0x0000000a00058c82 */ /* 0x000fe40008000000 */
[----:B------:R-:W-:Y:S02]  /*5da0*/  UIMAD UR38, UR5, UR41, UR7 ;  /* 0x00000029052672a4 */ /* 0x000fe4000f8e0207 */
[----:B------:R-:W-:Y:S11]  /*5db0*/  UIMAD UR37, UR6, UR58, UR4 ;  /* 0x0000003a062572a4 */ /* 0x000ff6000f8e0204 */
[----:B------:R-:W-:Y:S01]  /*5dc0*/  @!UPT UIADD3 URZ, UPT, UPT, URZ, URZ, URZ ;  /* 0x000000fffffff290 */ /* 0x000fe2000fffe0ff */
.L_x_98:
[----:B------:R-:W-:Y:S01]  /*5dd0*/  UISETP.NE.AND UP0, UPT, UR39, 0x1, UPT ;  /* 0x000000012700788c */ /* 0x000fe2000bf05270 */
[----:B------:R-:W-:Y:S01]  /*5de0*/  R2UR UR11, R59 ;  /* 0x000000003b0b72ca */ /* 0x000fe200000e0000 */
[----:B------:R-:W-:Y:S01]  /*5df0*/  USHF.L.U32 UR50, UR26, 0x6, URZ ;  /* 0x000000061a327899 */ /* 0x000fe200080006ff */
[----:B------:R-:W-:Y:S01]  /*5e00*/  IADD3 R51, PT, PT, R51, 0x1, RZ ;  /* 0x0000000133337810 */ /* 0x000fe20007ffe0ff */
[----:B------:R-:W-:Y:S07]  /*5e10*/  USHF.L.U32 UR49, UR30, 0x6, URZ ;  /* 0x000000061e317899 */ /* 0x000fee00080006ff */
[----:B------:R-:W1:Y:S01]  /*5e20*/  @!UP0 LDCU.128 UR12, c[0x0][0xb10] ;  /* 0x00016200ff0c87ac */ /* 0x000e620008000c00 */
[----:B------:R-:W2:Y:S01]  /*5e30*/  @!UP0 LDCU UR5, c[0x0][0xb0c] ;  /* 0x00016180ff0587ac */ /* 0x000ea20008000800 */
[----:B------:R-:W3:Y:S01]  /*5e40*/  @!UP0 LDCU UR10, c[0x0][0xb20] ;  /* 0x00016400ff0a87ac */ /* 0x000ee20008000800 */
[----:B-1----:R-:W-:Y:S02]  /*5e50*/  UIMAD.WIDE.U32 UR8, UR38, UR12, URZ ;  /* 0x0000000c260872a5 */ /* 0x002fe4000f8e00ff */
[----:B------:R-:W-:Y:S02]  /*5e60*/  UIMAD.WIDE.U32 UR6, UR37, UR15, URZ ;  /* 0x0000000f250672a5 */ /* 0x000fe4000f8e00ff */
[----:B------:R-:W-:Y:S03]  /*5e70*/  @!UP0 UISETP.NE.AND UP1, UPT, UR14, 0x1, UPT ;  /* 0x000000010e00888c */ /* 0x000fe6000bf25270 */
[----:B------:R-:W-:Y:S01]  /*5e80*/  @!UP0 UMOV UR4, UR9 ;  /* 0x0000000900048c82 */ /* 0x000fe20008000000 */
[----:B--2---:R-:W-:Y:S02]  /*5e90*/  @!UP0 UISETP.NE.AND UP2, UPT, UR5, 0x1, UPT ;  /* 0x000000010500888c */ /* 0x004fe4000bf45270 */
[----:B------:R-:W-:Y:S01]  /*5ea0*/  @!UP0 USHF.R.U32.HI UR4, URZ, UR13, UR4 ;  /* 0x0000000dff048299 */ /* 0x000fe20008011604 */
[----:B------:R-:W-:Y:S02]  /*5eb0*/  @!UP0 UMOV UR6, UR7 ;  /* 0x0000000700068c82 */ /* 0x000fe40008000000 */
[----:B---3--:R-:W-:Y:S02]  /*5ec0*/  @!UP0 USHF.R.U32.HI UR6, URZ, UR10, UR6 ;  /* 0x0000000aff068299 */ /* 0x008fe40008011606 */
[----:B------:R-:W-:Y:S02]  /*5ed0*/  @!UP0 USEL UR7, UR38, UR4, !UP2 ;  /* 0x0000000426078287 */ /* 0x000fe4000d000000 */
[----:B------:R-:W-:Y:S04]  /*5ee0*/  @!UP0 USEL UR6, UR37, UR6, !UP1 ;  /* 0x0000000625068287 */ /* 0x000fe8000c800000 */
[----:B------:R-:W-:Y:S02]  /*5ef0*/  @!UP0 UIADD3 UR4, UPT, UPT, -UR7, UR6, URZ ;  /* 0x0000000607048290 */ /* 0x000fe4000fffe1ff */
[----:B------:R-:W-:Y:S02]  /*5f00*/  @!UP0 UIADD3 UR6, UPT, UPT, UR7, -UR6, URZ ;  /* 0x8000000607068290 */ /* 0x000fe4000fffe0ff */
[----:B------:R-:W-:Y:S02]  /*5f10*/  @!UP0 UIMAD UR38, UR4, UR5, UR38 ;  /* 0x00000005042682a4 */ /* 0x000fe4000f8e0226 */
[----:B------:R-:W-:Y:S02]  /*5f20*/  @!UP0 UIMAD UR37, UR6, UR14, UR37 ;  /* 0x0000000e062582a4 */ /* 0x000fe4000f8e0225 */
[----:B------:R-:W-:Y:S09]  /*5f30*/  ULOP3.LUT UP0, URZ, UR11, 0x1b0, URZ, 0xc0, !UPT ;  /* 0x000001b00bff7892 */ /* 0x000ff2000f80c0ff */
[----:B------:R-:W-:Y:S05]  /*5f40*/  BRA.U !UP0, `(.L_x_99) ;  /* 0x00000001087c7547 */ /* 0x000fea000b800000 */
[----:B------:R-:W1:Y:S01]  /*5f50*/  LDCU.64 UR8, c[0x4][0x80] ;  /* 0x01001000ff0877ac */ /* 0x000e620008000a00 */
[----:B------:R-:W-:Y:S01]  /*5f60*/  MOV R2, 0x0 ;  /* 0x0000000000027802 */ /* 0x000fe20000000f00 */
[----:B------:R-:W-:Y:S02]  /*5f70*/  HFMA2 R12, -RZ, RZ, 0, 5.9604644775390625e-08 ;  /* 0x00000001ff0c7431 */ /* 0x000fe400000001ff */
[----:B------:R-:W-:Y:S01]  /*5f80*/  IMAD.MOV.U32 R8, RZ, RZ, 0x70 ;  /* 0x00000070ff087424 */ /* 0x000fe200078e00ff */
[----:B------:R2:W3:Y:S01]  /*5f90*/  LDC.64 R14, c[0x4][R2] ;  /* 0x01000000020e7b82 */ /* 0x0004e20000000a00 */
[----:B------:R-:W4:Y:S01]  /*5fa0*/  LDCU.64 UR6, c[0x4][0x88] ;  /* 0x01001100ff0677ac */ /* 0x000f220008000a00 */
[----:B------:R-:W-:Y:S01]  /*5fb0*/  IMAD.MOV.U32 R13, RZ, RZ, RZ ;  /* 0x000000ffff0d7224 */ /* 0x000fe200078e00ff */
[----:B------:R-:W2:Y:S01]  /*5fc0*/  LDCU.64 UR4, c[0x4][0x8] ;  /* 0x01000100ff0477ac */ /* 0x000ea20008000a00 */
[----:B-1----:R-:W-:Y:S01]  /*5fd0*/  MOV R5, UR9 ;  /* 0x0000000900057c02 */ /* 0x002fe20008000f00 */
[----:B------:R-:W-:Y:S01]  /*5fe0*/  IMAD.U32 R4, RZ, RZ, UR8 ;  /* 0x00000008ff047e24 */ /* 0x000fe2000f8e00ff */
[----:B----4-:R-:W-:Y:S01]  /*5ff0*/  MOV R7, UR7 ;  /* 0x0000000700077c02 */ /* 0x010fe20008000f00 */
[----:B------:R-:W-:Y:S01]  /*6000*/  IMAD.U32 R6, RZ, RZ, UR6 ;  /* 0x00000006ff067e24 */ /* 0x000fe2000f8e00ff */
[----:B--2---:R-:W-:Y:S01]  /*6010*/  MOV R11, UR5 ;  /* 0x00000005000b7c02 */ /* 0x004fe20008000f00 */
[----:B------:R-:W-:Y:S02]  /*6020*/  IMAD.U32 R10, RZ, RZ, UR4 ;  /* 0x00000004ff0a7e24 */ /* 0x000fe4000f8e00ff */
[----:B------:R-:W-:Y:S07]  /*6030*/  LEPC R20, `(.L_x_100) ;  /* 0x000000001014794e */ /* 0x000fee0000000000 */
[----:B---3-5:R-:W-:Y:S05]  /*6040*/  CALL.ABS.NOINC R14 ;  /* 0x000000000e007343 */ /* 0x028fea0003c00000 */
.L_x_100:
[----:B------:R-:W1:Y:S01]  /*6050*/  LDCU.64 UR8, c[0x4][0x80] ;  /* 0x01001000ff0877ac */ /* 0x000e620008000a00 */
[----:B------:R-:W2:Y:S01]  /*6060*/  LDC.64 R2, c[0x4][R2] ;  /* 0x0100000002027b82 */ /* 0x000ea20000000a00 */
[----:B------:R-:W-:Y:S02]  /*6070*/  HFMA2 R12, -RZ, RZ, 0, 5.9604644775390625e-08 ;  /* 0x00000001ff0c7431 */ /* 0x000fe400000001ff */
[----:B------:R-:W-:Y:S02]  /*6080*/  IMAD.MOV.U32 R8, RZ, RZ, 0x70 ;  /* 0x00000070ff087424 */ /* 0x000fe400078e00ff */
[----:B------:R-:W-:Y:S01]  /*6090*/  IMAD.MOV.U32 R13, RZ, RZ, RZ ;  /* 0x000000ffff0d7224 */ /* 0x000fe200078e00ff */
[----:B------:R-:W3:Y:S01]  /*60a0*/  LDCU.64 UR6, c[0x4][0x88] ;  /* 0x01001100ff0677ac */ /* 0x000ee20008000a00 */
[----:B------:R-:W4:Y:S01]  /*60b0*/  LDCU.64 UR4, c[0x4][0x8] ;  /* 0x01000100ff0477ac */ /* 0x000f220008000a00 */
[----:B-1----:R-:W-:Y:S02]  /*60c0*/  MOV R4, UR8 ;  /* 0x0000000800047c02 */ /* 0x002fe40008000f00 */
[----:B------:R-:W-:Y:S02]  /*60d0*/  MOV R5, UR9 ;  /* 0x0000000900057c02 */ /* 0x000fe40008000f00 */
[----:B---3--:R-:W-:Y:S01]  /*60e0*/  MOV R7, UR7 ;  /* 0x0000000700077c02 */ /* 0x008fe20008000f00 */
[----:B------:R-:W-:Y:S01]  /*60f0*/  IMAD.U32 R6, RZ, RZ, UR6 ;  /* 0x00000006ff067e24 */ /* 0x000fe2000f8e00ff */
[----:B----4-:R-:W-:Y:S01]  /*6100*/  MOV R11, UR5 ;  /* 0x00000005000b7c02 */ /* 0x010fe20008000f00 */
[----:B------:R-:W-:Y:S02]  /*6110*/  IMAD.U32 R10, RZ, RZ, UR4 ;  /* 0x00000004ff0a7e24 */ /* 0x000fe4000f8e00ff */
[----:B------:R-:W-:Y:S07]  /*6120*/  LEPC R20, `(.L_x_99) ;  /* 0x000000001014794e */ /* 0x000fee0000000000 */
[----:B--2---:R-:W-:Y:S05]  /*6130*/  CALL.ABS.NOINC R2 ;  /* 0x0000000002007343 */ /* 0x004fea0003c00000 */
.L_x_99:
[----:B------:R-:W-:Y:S02]  /*6140*/  R2UR UR6, R49 ;  /* 0x00000000310672ca */ /* 0x000fe400000e0000 */
[----:B------:R-:W-:Y:S02]  /*6150*/  R2UR UR5, R57 ;  /* 0x00000000390572ca */ /* 0x000fe400000e0000 */
[----:B------:R-:W-:Y:S02]  /*6160*/  R2UR UR4, R56 ;  /* 0x00000000380472ca */ /* 0x000fe400000e0000 */
[----:B------:R-:W-:Y:S02]  /*6170*/  ISETP.NE.U32.AND P4, PT, R42, RZ, PT ;  /* 0x000000ff2a00720c */ /* 0x000fe40003f85070 */
[----:B------:R-:W-:Y:S02]  /*6180*/  ISETP.NE.U32.AND P2, PT, RZ, UR60, PT ;  /* 0x0000003cff007c0c */ /* 0x000fe4000bf45070 */
[----:B------:R-:W-:Y:S02]  /*6190*/  ISETP.NE.AND.EX P4, PT, R43, RZ, PT, P4 ;  /* 0x000000ff2b00720c */ /* 0x000fe40003f85340 */
[----:B------:R-:W-:Y:S01]  /*61a0*/  ISETP.NE.AND.EX P2, PT, RZ, UR61, PT, P2 ;  /* 0x0000003dff007c0c */ /* 0x000fe2000bf45320 */
[----:B------:R-:W-:Y:S02]  /*61b0*/  UISETP.NE.AND UP2, UPT, UR6, URZ, UPT ;  /* 0x000000ff0600728c */ /* 0x000fe4000bf45270 */
[----:B------:R-:W-:Y:S04]  /*61c0*/  UISETP.NE.U32.AND UP0, UPT, UR5, URZ, UPT ;  /* 0x000000ff0500728c */ /* 0x000fe8000bf05070 */
[----:B------:R-:W-:Y:S01]  /*61d0*/  UISETP.NE.AND.EX UP1, UPT, UR4, URZ, UPT, UP0 ;  /* 0x000000ff0400728c */ /* 0x000fe2000bf25300 */
[----:B------:R-:W-:Y:S01]  /*61e0*/  PLOP3.LUT P1, PT, PT, PT, UP2, 0x80, 0x8 ;  /* 0x000000000008781c */ /* 0x000fe20003f2f028 */
[----:B------:R-:W-:Y:S03]  /*61f0*/  UPLOP3.LUT UP0, UPT, UPT, UPT, UPT, 0x40, 0x4 ;  /* 0x000000000004789c */ /* 0x000fe60003f0e870 */
[----:B------:R-:W-:Y:S06]  /*6200*/  @UP2 UPLOP3.LUT UP0, UPT, UPT, UPT, UP1, 0x80, 0x8 ;  /* 0x000000000008289c */ /* 0x000fec0003f0f010 */
[----:B------:R-:W-:Y:S01]  /*6210*/  PLOP3.LUT P0, PT, PT, PT, UP0, 0x80, 0x8 ;  /* 0x000000000008781c */ /* 0x000fe20003f0f008 */
[----:B------:R-:W-:Y:S01]  /*6220*/  @!UPT UIADD3 URZ, UPT, UPT, URZ, URZ, URZ ;  /* 0x000000fffffff290 */ /* 0x000fe2000fffe0ff */
[----:B------:R-:W-:Y:S11]  /*6230*/  BRA.U !UP1, `(.L_x_101) ;  /* 0x0000000109407547 */ /* 0x000ff6000b800000 */
[----:B------:R-:W-:Y:S01]  /*6240*/  UISETP.NE.U32.AND UP0, UPT, UR60, URZ, UPT ;  /* 0x000000ff3c00728c */ /* 0x000fe2000bf05070 */
[----:B------:R-:W-:Y:S01]  /*6250*/  R2UR UR6, R57 ;  /* 0x00000000390672ca */ /* 0x000fe200000e0000 */
[----:B------:R-:W1:Y:S01]  /*6260*/  LDCU.64 UR8, c[0x0][0x358] ;  /* 0x00006b00ff0877ac */ /* 0x000e620008000a00 */
[----:B------:R-:W-:Y:S02]  /*6270*/  HFMA2 R45, -RZ, RZ, 0, 5.9604644775390625e-08 ;  /* 0x00000001ff2d7431 */ /* 0x000fe400000001ff */
[----:B------:R-:W-:Y:S01]  /*6280*/  IMAD.MOV.U32 R0, RZ, RZ, 0x1 ;  /* 0x00000001ff007424 */ /* 0x000fe200078e00ff */
[----:B------:R-:W-:Y:S06]  /*6290*/  UISETP.NE.AND.EX UP0, UPT, UR61, URZ, UPT, UP0 ;  /* 0x000000ff3d00728c */ /* 0x000fec000bf05300 */
[----:B------:R-:W-:Y:S05]  /*62a0*/  PLOP3.LUT P3, PT, PT, PT, UP0, 0x80, 0x8 ;  /* 0x000000000008781c */ /* 0x000fea0003f6f008 */
[----:B------:R-:W2:Y:S01]  /*62b0*/  @UP0 LDCU.64 UR4, c[0x0][0x888] ;  /* 0x00011100ff0407ac */ /* 0x000ea20008000a00 */
[----:B------:R-:W-:Y:S07]  /*62c0*/  @UP0 UIMAD UR6, UR36, UR6, URZ ;  /* 0x00000006240602a4 */ /* 0x000fee000f8e02ff */
[----:B------:R-:W-:Y:S01]  /*62d0*/  @!P3 PRMT R45, R0, 0x7610, R45 ;  /* 0x00007610002db816 */ /* 0x000fe2000000002d */
[----:B--2---:R-:W-:Y:S06]  /*62e0*/  @UP0 UIMAD.WIDE UR4, UR6, 0x4, UR4 ;  /* 0x00000004060408a5 */ /* 0x004fec000f8e0204 */
[----:B-----5:R-:W-:Y:S02]  /*62f0*/  IMAD.U32 R26, RZ, RZ, UR4 ;  /* 0x00000004ff1a7e24 */ /* 0x020fe4000f8e00ff */
[----:B------:R-:W-:Y:S03]  /*6300*/  IMAD.U32 R27, RZ, RZ, UR5 ;  /* 0x00000005ff1b7e24 */ /* 0x000fe6000f8e00ff */
[----:B------:R-:W2:Y:S02]  /*6310*/  @!UP0 LDCU UR4, c[0x0][0x880] ;  /* 0x00011000ff0487ac */ /* 0x000ea40008000800 */
[----:B-1----:R1:W5:Y:S02]  /*6320*/  @P3 LDG.E R26, desc[UR8][R26.64] ;  /* 0x000000081a1a3981 */ /* 0x002364000c1e1900 */
[----:B-12---:R-:W-:Y:S02]  /*6330*/  @!P3 MOV R26, UR4 ;  /* 0x00000004001abc02 */ /* 0x006fe40008000f00 */
.L_x_101:
[----:B------:R-:W-:Y:S05]  /*6340*/  @!P4 BRA `(.L_x_102) ;  /* 0x000000000024c947 */ /* 0x000fea0003800000 */
[----:B------:R-:W-:Y:S01]  /*6350*/  ISETP.NE.U32.AND P3, PT, R40, RZ, PT ;  /* 0x000000ff2800720c */ /* 0x000fe20003f65070 */
[----:B------:R-:W1:Y:S03]  /*6360*/  LDCU.64 UR4, c[0x0][0x358] ;  /* 0x00006b00ff0477ac */ /* 0x000e660008000a00 */
[----:B------:R-:W-:Y:S11]  /*6370*/  ISETP.NE.AND.EX P3, PT, R41, RZ, PT, P3 ;  /* 0x000000ff2900720c */ /* 0x000ff60003f65330 */
[----:B------:R-:W-:Y:S02]  /*6380*/  @!UPT UIADD3 URZ, UPT, UPT, URZ, URZ, URZ ;  /* 0x000000fffffff290 */ /* 0x000fe4000fffe0ff */
[----:B------:R-:W2:Y:S01]  /*6390*/  @P3 LDC.64 R2, c[0x0][0x8a8] ;  /* 0x00022a00ff023b82 */ /* 0x000ea20000000a00 */
[----:B------:R-:W-:Y:S04]  /*63a0*/  @P3 IMAD R0, R42, UR36, RZ ;  /* 0x000000242a003c24 */ /* 0x000fe8000f8e02ff */
[----:B--2---:R-:W-:Y:S05]  /*63b0*/  @P3 IMAD.WIDE R2, R0, 0x4, R2 ;  /* 0x0000000400023825 */ /* 0x004fea00078e0202 */
[----:B-1---5:R1:W5:Y:S02]  /*63c0*/  @P3 LDG.E R24, desc[UR4][R2.64] ;  /* 0x0000000402183981 */ /* 0x022364000c1e1900 */
[----:B-1----:R-:W2:Y:S02]  /*63d0*/  @!P3 LDC R24, c[0x0][0x8a0] ;  /* 0x00022800ff18bb82 */ /* 0x002ea40000000800 */
.L_x_102:
[----:B-----5:R-:W-:Y:S01]  /*63e0*/  FSETP.NEU.AND P3, PT, R26, RZ, PT ;  /* 0x000000ff1a00720b */ /* 0x020fe20003f6d000 */
[----:B------:R-:W-:Y:S01]  /*63f0*/  IMAD.U32 R2, RZ, RZ, UR46 ;  /* 0x0000002eff027e24 */ /* 0x000fe2000f8e00ff */
[----:B------:R-:W-:Y:S01]  /*6400*/  SEL R5, RZ, 0xffffffff, P2 ;  /* 0xffffffffff057807 */ /* 0x000fe20001000000 */
[----:B------:R-:W-:Y:S01]  /*6410*/  ULOP3.LUT UR4, UR55, 0x1, URZ, 0x3c, !UPT ;  /* 0x0000000137047892 */ /* 0x000fe2000f8e3cff */
[----:B------:R-:W-:Y:S01]  /*6420*/  @P1 LOP3.LUT P2, RZ, R45, 0xff, RZ, 0xc0, !PT ;  /* 0x000000ff2dff1812 */ /* 0x000fe2000784c0ff */
[----:B------:R-:W-:Y:S01]  /*6430*/  BSSY B1, `(.L_x_103) ;  /* 0x000003d000017945 */ /* 0x000fe20003800000 */
[----:B------:R-:W-:Y:S01]  /*6440*/  @P1 SEL R0, RZ, 0xffffffff, P3 ;  /* 0xffffffffff001807 */ /* 0x000fe20001800000 */
[----:B------:R-:W-:Y:S01]  /*6450*/  IMAD.MOV.U32 R65, RZ, RZ, 0x1 ;  /* 0x00000001ff417424 */ /* 0x000fe200078e00ff */
[----:B------:R-:W-:Y:S01]  /*6460*/  LEA R2, R2, UR44, 0x3 ;  /* 0x0000002c02027c11 */ /* 0x000fe2000f8e18ff */
[----:B------:R-:W-:Y:S01]  /*6470*/  IMAD.U32 R63, RZ, RZ, UR4 ;  /* 0x00000004ff3f7e24 */ /* 0x000fe2000f8e00ff */
[----:B------:R-:W-:Y:S01]  /*6480*/  @P0 SEL R0, R5, R0, !P2 ;  /* 0x0000000005000207 */ /* 0x000fe20005000000 */
[----:B------:R-:W-:Y:S01]  /*6490*/  IMAD.U32 R64, RZ, RZ, UR46 ;  /* 0x0000002eff407e24 */ /* 0x000fe2000f8e00ff */
[----:B------:R-:W-:Y:S02]  /*64a0*/  LEA R27, R22, UR44, 0x3 ;  /* 0x0000002c161b7c11 */ /* 0x000fe4000f8e18ff */
[----:B------:R-:W-:Y:S02]  /*64b0*/  CS2R R38, SRZ ;  /* 0x0000000000267805 */ /* 0x000fe4000001ff00 */
[----:B------:R-:W-:Y:S02]  /*64c0*/  @P1 LOP3.LUT R0, R0, 0x1, RZ, 0xc0, !PT ;  /* 0x0000000100001812 */ /* 0x000fe400078ec0ff */
[----:B------:R-:W-:Y:S02]  /*64d0*/  CS2R R36, SRZ ;  /* 0x0000000000247805 */ /* 0x000fe4000001ff00 */
[----:B------:R-:W-:Y:S02]  /*64e0*/  SHF.L.U32 R3, R53, 0x1f, RZ ;  /* 0x0000001f35037819 */ /* 0x000fe400000006ff */
[----:B------:R-:W-:Y:S02]  /*64f0*/  CS2R R30, SRZ ;  /* 0x00000000001e7805 */ /* 0x000fe4000001ff00 */
[----:B------:R-:W-:Y:S02]  /*6500*/  ISETP.NE.U32.OR P5, PT, R0, 0x1, !P1 ;  /* 0x000000010000780c */ /* 0x000fe40004fa5470 */
[----:B------:R-:W-:Y:S02]  /*6510*/  CS2R R28, SRZ ;  /* 0x00000000001c7805 */ /* 0x000fe4000001ff00 */
[----:B------:R-:W-:Y:S02]  /*6520*/  PLOP3.LUT P2, PT, PT, PT, UP1, 0x80, 0x8 ;  /* 0x000000000008781c */ /* 0x000fe40003f4f018 */
[----:B------:R-:W-:Y:S02]  /*6530*/  LEA.HI R25, R22, R22, RZ, 0x1 ;  /* 0x0000001616197211 */ /* 0x000fe400078f08ff */
[----:B------:R-:W-:Y:S02]  /*6540*/  LOP3.LUT P4, R50, R45, 0xff, RZ, 0xc0, !PT ;  /* 0x000000ff2d327812 */ /* 0x000fe4000788c0ff */
[----:B------:R-:W-:Y:S02]  /*6550*/  SEL R4, RZ, 0xffffffff, P3 ;  /* 0xffffffffff047807 */ /* 0x000fe40001800000 */
[----:B------:R-:W-:Y:S02]  /*6560*/  P2R R61, PR, RZ, 0x20 ;  /* 0x00000020ff3d7803 */ /* 0x000fe40000000000 */
[----:B------:R-:W-:Y:S03]  /*6570*/  @P5 SHF.L.U32 R0, R63, 0x1f, RZ ;  /* 0x0000001f3f005819 */ /* 0x000fe600000006ff */
[----:B------:R-:W-:Y:S01]  /*6580*/  @P2 SEL R4, R5, R4, !P4 ;  /* 0x0000000405042207 */ /* 0x000fe20006000000 */
[----:B------:R1:W3:Y:S03]  /*6590*/  @P5 SYNCS.PHASECHK.TRANS64.TRYWAIT P1, [R2+URZ+0xd0], R0 ;  /* 0x0000d000020055a7 */ /* 0x0002e600080211ff */
[----:B------:R-:W-:Y:S04]  /*65a0*/  LOP3.LUT R4, R4, 0x1, RZ, 0xc0, !PT ;  /* 0x0000000104047812 */ /* 0x000fe800078ec0ff */
[----:B------:R-:W-:Y:S04]  /*65b0*/  ISETP.NE.U32.AND P2, PT, R4, 0x1, PT ;  /* 0x000000010400780c */ /* 0x000fe80003f45070 */
[----:B------:R-:W-:Y:S01]  /*65c0*/  P2R R66, PR, RZ, 0x4 ;  /* 0x00000004ff427803 */ /* 0x000fe20000000000 */
[----:B------:R4:W2:Y:S01]  /*65d0*/  SYNCS.PHASECHK.TRANS64.TRYWAIT P0, [R27+URZ+0x130], R3 ;  /* 0x000130031b0075a7 */ /* 0x0008a200080011ff */
[C---:B-1----:R-:W-:Y:S01]  /*65e0*/  IMAD.SHL.U32 R0, R25.reuse, 0x20, RZ ;  /* 0x0000002019007824 */ /* 0x042fe200078e00ff */
[----:B------:R-:W-:Y:S04]  /*65f0*/  LOP3.LUT R25, R25, 0xffe, RZ, 0xc0, !PT ;  /* 0x00000ffe19197812 */ /* 0x000fe800078ec0ff */
[----:B------:R-:W-:Y:S01]  /*6600*/  LOP3.LUT R0, R0, 0xffffffc0, RZ, 0xc0, !PT ;  /* 0xffffffc000007812 */ /* 0x000fe200078ec0ff */
[----:B------:R-:W-:Y:S04]  /*6610*/  IMAD.IADD R25, R22, 0x1, -R25 ;  /* 0x0000000116197824 */ /* 0x000fe800078e0a19 */
[----:B------:R-:W-:Y:S04]  /*6620*/  IMAD.IADD R0, R23, 0x1, R0 ;  /* 0x0000000117007824 */ /* 0x000fe800078e0200 */
[----:B------:R-:W-:Y:S01]  /*6630*/  IMAD R25, R25, 0x100000, R0 ;  /* 0x0010000019197824 */ /* 0x000fe200078e0200 */
[----:B---3--:R-:W-:Y:S01]  /*6640*/  @P5 SEL R65, RZ, 0x1, !P1 ;  /* 0x00000001ff415807 */ /* 0x008fe20004800000 */
[----:B----4-:R-:W-:Y:S06]  /*6650*/  @!P5 BRA `(.L_x_104) ;  /* 0x000000000068d947 */ /* 0x010fec0003800000 */
[----:B------:R-:W-:Y:S01]  /*6660*/  HFMA2 R31, -RZ, RZ, 0, 0 ;  /* 0x00000000ff1f7431 */ /* 0x000fe200000001ff */
[----:B------:R-:W-:Y:S01]  /*6670*/  ISETP.NE.AND P1, PT, R65, RZ, PT ;  /* 0x000000ff4100720c */ /* 0x000fe20003f25270 */
[----:B------:R-:W-:Y:S01]  /*6680*/  IMAD.U32 R0, RZ, RZ, UR46 ;  /* 0x0000002eff007e24 */ /* 0x000fe2000f8e00ff */
[----:B------:R-:W-:Y:S11]  /*6690*/  BSSY B0, `(.L_x_105) ;  /* 0x0000005000007945 */ /* 0x000ff60003800000 */
[----:B------:R-:W-:Y:S05]  /*66a0*/  @P1 BRA `(.L_x_106) ;  /* 0x00000000000c1947 */ /* 0x000fea0003800000 */
[----:B------:R-:W-:Y:S04]  /*66b0*/  SHF.L.U32 R4, R63, 0x1f, RZ ;  /* 0x0000001f3f047819 */ /* 0x000fe800000006ff */
[----:B------:R-:W1:Y:S02]  /*66c0*/  SYNCS.PHASECHK.TRANS64.TRYWAIT P1, [R2+URZ+0xd0], R4 ;  /* 0x0000d004020075a7 */ /* 0x000e6400080211ff */
[----:B-1----:R-:W-:Y:S05]  /*66d0*/  @!P1 BRA `(.L_x_107) ;  /* 0x00000020008c9947 */ /* 0x002fea0003800000 */
.L_x_106:
[----:B------:R-:W-:Y:S05]  /*66e0*/  BSYNC B0 ;  /* 0x0000000000007941 */ /* 0x000fea0003800000 */
.L_x_105:
[----:B------:R-:W-:Y:S01]  /*66f0*/  ISETP.NE.AND P1, PT, R66, RZ, PT ;  /* 0x000000ff4200720c */ /* 0x000fe20003f25270 */
[----:B------:R-:W-:Y:S01]  /*6700*/  IMAD.MOV.U32 R30, RZ, RZ, RZ ;  /* 0x000000ffff1e7224 */ /* 0x000fe200078e00ff */
[----:B------:R-:W-:Y:S02]  /*6710*/  CS2R R28, SRZ ;  /* 0x00000000001c7805 */ /* 0x000fe4000001ff00 */
[----:B------:R-:W-:Y:S02]  /*6720*/  CS2R R38, SRZ ;  /* 0x0000000000267805 */ /* 0x000fe4000001ff00 */
[----:B------:R-:W-:Y:S07]  /*6730*/  CS2R R36, SRZ ;  /* 0x0000000000247805 */ /* 0x000fee000001ff00 */
[----:B-1----:R-:W-:Y:S01]  /*6740*/  @P1 IMAD R2, R0, 0x800, R44 ;  /* 0x0000080000021824 */ /* 0x002fe200078e022c */
[----:B------:R-:W-:Y:S05]  /*6750*/  @P1 WARPSYNC.ALL ;  /* 0x0000000000001948 */ /* 0x000fea0003800000 */
[----:B------:R-:W-:Y:S01]  /*6760*/  @P1 LEA R2, R2, UR44, 0x1 ;  /* 0x0000002c02021c11 */ /* 0x000fe2000f8e08ff */
[----:B------:R-:W-:Y:S04]  /*6770*/  UIADD3 UR4, UPT, UPT, UR46, 0x1, URZ ;  /* 0x000000012e047890 */ /* 0x000fe8000fffe0ff */
[----:B------:R1:W3:Y:S01]  /*6780*/  @P1 LDSM.16.M88.4 R28, [R2+0x200] ;  /* 0x00020000021c183b */ /* 0x0002e20000000200 */
[----:B------:R-:W-:Y:S01]  /*6790*/  UISETP.NE.AND UP0, UPT, UR4, 0x3, UPT ;  /* 0x000000030400788c */ /* 0x000fe2000bf05270 */
[----:B------:R-:W-:Y:S03]  /*67a0*/  @P1 IMAD R0, R54, 0x2, R2 ;  /* 0x0000000236001824 */ /* 0x000fe600078e0202 */
[----:B------:R-:W-:Y:S02]  /*67b0*/  USEL UR5, URZ, 0x1, UP0 ;  /* 0x00000001ff057887 */ /* 0x000fe40008000000 */
[----:B------:R1:W4:Y:S01]  /*67c0*/  @P1 LDSM.16.M88.4 R36, [R0+0x200] ;  /* 0x000200000024183b */ /* 0x0003220000000200 */
[----:B------:R-:W-:Y:S03]  /*67d0*/  USEL UR4, UR4, URZ, UP0 ;  /* 0x000000ff04047287 */ /* 0x000fe60008000000 */
[----:B------:R-:W-:Y:S03]  /*67e0*/  LOP3.LUT R63, R63, UR5, RZ, 0x3c, !PT ;  /* 0x000000053f3f7c12 */ /* 0x000fe6000f8e3cff */
[----:B------:R-:W-:Y:S02]  /*67f0*/  IMAD.U32 R64, RZ, RZ, UR4 ;  /* 0x00000004ff407e24 */ /* 0x000fe4000f8e00ff */
.L_x_104:
[----:B------:R-:W-:Y:S05]  /*6800*/  BSYNC B1 ;  /* 0x0000000000017941 */ /* 0x000fea0003800000 */
.L_x_103:
[----:B-1----:R-:W-:Y:S04]  /*6810*/  SHF.R.U32.HI R0, RZ, 0x15, R25 ;  /* 0x00000015ff007819 */ /* 0x002fe80000011619 */
[----:B------:R-:W-:Y:S01]  /*6820*/  LOP3.LUT P1, RZ, R0, 0x3, R46, 0x48, !PT ;  /* 0x0000000300ff7812 */ /* 0x000fe2000782482e */
[----:B------:R-:W-:Y:S01]  /*6830*/  @!UPT UIADD3 URZ, UPT, UPT, URZ, URZ, URZ ;  /* 0x000000fffffff290 */ /* 0x000fe2000fffe0ff */
[----:B--2---:R-:W-:Y:S11]  /*6840*/  @P0 BRA `(.L_x_108) ;  /* 0x0000000000080947 */ /* 0x004ff60003800000 */
[----:B------:R-:W1:Y:S02]  /*6850*/  SYNCS.PHASECHK.TRANS64.TRYWAIT P0, [R27+URZ+0x130], R3 ;  /* 0x000130031b0075a7 */ /* 0x000e6400080011ff */
[----:B-1----:R-:W-:Y:S05]  /*6860*/  @!P0 BRA `(.L_x_109) ;  /* 0x00000020003c8947 */ /* 0x002fea0003800000 */
.L_x_108:
[----:B------:R-:W-:Y:S05]  /*6870*/  @!P1 BRA `(.L_x_110) ;  /* 0x0000000000409947 */ /* 0x000fea0003800000 */
[----:B------:R-:W2:Y:S01]  /*6880*/  LDCU.64 UR8, c[0x4][0x70] ;  /* 0x01000e00ff0877ac */ /* 0x000ea20008000a00 */
[----:B-1----:R-:W-:Y:S01]  /*6890*/  MOV R3, 0x0 ;  /* 0x0000000000037802 */ /* 0x002fe20000000f00 */
[----:B------:R-:W-:Y:S02]  /*68a0*/  HFMA2 R12, -RZ, RZ, 0, 5.9604644775390625e-08 ;  /* 0x00000001ff0c7431 */ /* 0x000fe400000001ff */
[----:B------:R-:W-:Y:S02]  /*68b0*/  IMAD.MOV.U32 R8, RZ, RZ, 0x192 ;  /* 0x00000192ff087424 */ /* 0x000fe400078e00ff */
[----:B------:R-:W-:Y:S01]  /*68c0*/  IMAD.MOV.U32 R13, RZ, RZ, RZ ;  /* 0x000000ffff0d7224 */ /* 0x000fe200078e00ff */
[----:B------:R-:W1:Y:S01]  /*68d0*/  LDCU.64 UR6, c[0x4][0x78] ;  /* 0x01000f00ff0677ac */ /* 0x000e620008000a00 */
[----:B------:R-:W3:Y:S01]  /*68e0*/  LDC.64 R2, c[0x4][R3] ;  /* 0x0100000003027b82 */ /* 0x000ee20000000a00 */
[----:B------:R-:W5:Y:S01]  /*68f0*/  LDCU.64 UR4, c[0x4][0x10] ;  /* 0x01000200ff0477ac */ /* 0x000f620008000a00 */
[----:B--2---:R-:W-:Y:S01]  /*6900*/  MOV R5, UR9 ;  /* 0x0000000900057c02 */ /* 0x004fe20008000f00 */
[----:B------:R-:W-:Y:S01]  /*6910*/  IMAD.U32 R4, RZ, RZ, UR8 ;  /* 0x00000008ff047e24 */ /* 0x000fe2000f8e00ff */
[----:B-1----:R-:W-:Y:S01]  /*6920*/  MOV R7, UR7 ;  /* 0x0000000700077c02 */ /* 0x002fe20008000f00 */
[----:B------:R-:W-:Y:S01]  /*6930*/  IMAD.U32 R6, RZ, RZ, UR6 ;  /* 0x00000006ff067e24 */ /* 0x000fe2000f8e00ff */
[----:B-----5:R-:W-:Y:S01]  /*6940*/  MOV R11, UR5 ;  /* 0x00000005000b7c02 */ /* 0x020fe20008000f00 */
[----:B------:R-:W-:Y:S02]  /*6950*/  IMAD.U32 R10, RZ, RZ, UR4 ;  /* 0x00000004ff0a7e24 */ /* 0x000fe4000f8e00ff */
[----:B------:R-:W-:Y:S07]  /*6960*/  LEPC R20, `(.L_x_110) ;  /* 0x000000001014794e */ /* 0x000fee0000000000 */
[----:B---34-:R-:W-:Y:S05]  /*6970*/  CALL.ABS.NOINC R2 ;  /* 0x0000000002007343 */ /* 0x018fea0003c00000 */
.L_x_110:
[----:B------:R-:W-:Y:S05]  /*6980*/  WARPSYNC.ALL ;  /* 0x0000000000007948 */ /* 0x000fea0003800000 */
[----:B------:R-:W-:Y:S01]  /*6990*/  R2UR UR4, R25 ;  /* 0x00000000190472ca */ /* 0x000fe200000e0000 */
[----:B-1-3--:R-:W-:Y:S01]  /*69a0*/  HADD2.F32 R3, -RZ, R28.H0_H0 ;  /* 0x2000001cff037230 */ /* 0x00afe20000004100 */
[----:B------:R-:W-:Y:S01]  /*69b0*/  SHF.L.U32 R62, R54, 0x1, RZ ;  /* 0x00000001363e7819 */ /* 0x000fe200000006ff */
[----:B------:R-:W-:Y:S01]  /*69c0*/  HADD2.F32 R20, -RZ, R30.H0_H0 ;  /* 0x2000001eff147230 */ /* 0x000fe20000004100 */
[----:B------:R-:W-:Y:S01]  /*69d0*/  ISETP.NE.AND P0, PT, R55, RZ, PT ;  /* 0x000000ff3700720c */ /* 0x000fe20003f05270 */
[----:B------:R-:W-:Y:S08]  /*69e0*/  BSSY.RECONVERGENT B0, `(.L_x_111) ;  /* 0x000004e000007945 */ /* 0x000ff00003800200 */
[----:B------:R-:W1:Y:S02]  /*69f0*/  LDTM.16dp256bit.x4 R4, tmem[UR4] ;  /* 0x00000004000479ee */ /* 0x000e640008120000 */
[C---:B-1----:R-:W-:Y:S01]  /*6a00*/  FMUL R0, R24.reuse, R4 ;  /* 0x0000000418007220 */ /* 0x042fe20000400000 */
[----:B------:R-:W-:Y:S02]  /*6a10*/  HADD2.F32 R4, -RZ, R28.H1_H1 ;  /* 0x3000001cff047230 */ /* 0x000fe40000004100 */
[----:B------:R-:W-:Y:S01]  /*6a20*/  FMUL R2, R24, R5 ;  /* 0x0000000518027220 */ /* 0x000fe20000400000 */
[--C-:B------:R-:W-:Y:S02]  /*6a30*/  HADD2.F32 R5, -RZ, R29.reuse.H0_H0 ;  /* 0x2000001dff057230 */ /* 0x100fe40000004100 */
[----:B------:R-:W-:Y:S01]  /*6a40*/  FFMA R0, R26, R3, R0 ;  /* 0x000000031a007223 */ /* 0x000fe20000000000 */
[----:B------:R-:W-:Y:S01]  /*6a50*/  FMUL R3, R24, R6 ;  /* 0x0000000618037220 */ /* 0x000fe20000400000 */
[----:B------:R-:W-:Y:S02]  /*6a60*/  HADD2.F32 R6, -RZ, R29.H1_H1 ;  /* 0x3000001dff067230 */ /* 0x000fe40000004100 */
[----:B------:R-:W-:Y:S01]  /*6a70*/  FFMA R2, R26, R4, R2 ;  /* 0x000000041a027223 */ /* 0x000fe20000000002 */
[----:B------:R-:W-:Y:S01]  /*6a80*/  FMUL R7, R24, R7 ;  /* 0x0000000718077220 */ /* 0x000fe20000400000 */
[----:B------:R-:W-:Y:S01]  /*6a90*/  FFMA R3, R26, R5, R3 ;  /* 0x000000051a037223 */ /* 0x000fe20000000003 */
[C---:B------:R-:W-:Y:S01]  /*6aa0*/  FMUL R4, R24.reuse, R8 ;  /* 0x0000000818047220 */ /* 0x040fe20000400000 */
[----:B------:R-:W-:Y:S01]  /*6ab0*/  FMUL R5, R24, R9 ;  /* 0x0000000918057220 */ /* 0x000fe20000400000 */
[----:B------:R-:W-:Y:S01]  /*6ac0*/  F2FP.F16.F32.PACK_AB R32, R2, R0 ;  /* 0x000000000220723e */ /* 0x000fe200000000ff */
[C---:B------:R-:W-:Y:S01]  /*6ad0*/  FFMA R7, R26.reuse, R6, R7 ;  /* 0x000000061a077223 */ /* 0x040fe20000000007 */
[----:B------:R-:W-:Y:S02]  /*6ae0*/  HADD2.F32 R0, -RZ, R30.H1_H1 ;  /* 0x3000001eff007230 */ /* 0x000fe40000004100 */
[----:B------:R-:W-:Y:S01]  /*6af0*/  FFMA R4, R26, R20, R4 ;  /* 0x000000141a047223 */ /* 0x000fe20000000004 */
[--C-:B------:R-:W-:Y:S02]  /*6b00*/  HADD2.F32 R2, -RZ, R31.reuse.H0_H0 ;  /* 0x2000001fff027230 */ /* 0x100fe40000004100 */
[----:B------:R-:W-:Y:S01]  /*6b10*/  FMUL R6, R24, R10 ;  /* 0x0000000a18067220 */ /* 0x000fe20000400000 */
[----:B------:R-:W-:Y:S01]  /*6b20*/  F2FP.F16.F32.PACK_AB R33, R7, R3 ;  /* 0x000000030721723e */ /* 0x000fe200000000ff */
[----:B------:R-:W-:Y:S02]  /*6b30*/  HADD2.F32 R3, -RZ, R31.H1_H1 ;  /* 0x3000001fff037230 */ /* 0x000fe40000004100 */
[----:B------:R-:W-:Y:S01]  /*6b40*/  FFMA R5, R26, R0, R5 ;  /* 0x000000001a057223 */ /* 0x000fe20000000005 */
[C---:B------:R-:W-:Y:S01]  /*6b50*/  FMUL R11, R24.reuse, R11 ;  /* 0x0000000b180b7220 */ /* 0x040fe20000400000 */
[--C-:B----4-:R-:W-:Y:S02]  /*6b60*/  HADD2.F32 R7, -RZ, R36.reuse.H0_H0 ;  /* 0x20000024ff077230 */ /* 0x110fe40000004100 */
[C---:B------:R-:W-:Y:S01]  /*6b70*/  FMUL R8, R24.reuse, R12 ;  /* 0x0000000c18087220 */ /* 0x040fe20000400000 */
[----:B------:R-:W-:Y:S02]  /*6b80*/  HADD2.F32 R0, -RZ, R36.H1_H1 ;  /* 0x30000024ff007230 */ /* 0x000fe40000004100 */
[----:B------:R-:W-:Y:S01]  /*6b90*/  FMUL R9, R24, R13 ;  /* 0x0000000d18097220 */ /* 0x000fe20000400000 */
[C---:B------:R-:W-:Y:S01]  /*6ba0*/  FFMA R6, R26.reuse, R2, R6 ;  /* 0x000000021a067223 */ /* 0x040fe20000000006 */
[C---:B------:R-:W-:Y:S01]  /*6bb0*/  FFMA R11, R26.reuse, R3, R11 ;  /* 0x000000031a0b7223 */ /* 0x040fe2000000000b */
[C---:B------:R-:W-:Y:S01]  /*6bc0*/  FFMA R8, R26.reuse, R7, R8 ;  /* 0x000000071a087223 */ /* 0x040fe20000000008 */
[----:B------:R-:W-:Y:S01]  /*6bd0*/  FFMA R9, R26, R0, R9 ;  /* 0x000000001a097223 */ /* 0x000fe20000000009 */
[--C-:B------:R-:W-:Y:S02]  /*6be0*/  HADD2.F32 R2, -RZ, R37.reuse.H0_H0 ;  /* 0x20000025ff027230 */ /* 0x100fe40000004100 */
[C---:B------:R-:W-:Y:S01]  /*6bf0*/  FMUL R10, R24.reuse, R14 ;  /* 0x0000000e180a7220 */ /* 0x040fe20000400000 */
[----:B------:R-:W-:Y:S02]  /*6c00*/  HADD2.F32 R0, -RZ, R37.H1_H1 ;  /* 0x30000025ff007230 */ /* 0x000fe40000004100 */
[----:B------:R-:W-:Y:S01]  /*6c10*/  FMUL R15, R24, R15 ;  /* 0x0000000f180f7220 */ /* 0x000fe20000400000 */
[----:B------:R-:W-:Y:S01]  /*6c20*/  F2FP.F16.F32.PACK_AB R34, R5, R4 ;  /* 0x000000040522723e */ /* 0x000fe200000000ff */
[----:B------:R-:W-:Y:S01]  /*6c30*/  FFMA R10, R26, R2, R10 ;  /* 0x000000021a0a7223 */ /* 0x000fe2000000000a */
[----:B------:R-:W-:Y:S01]  /*6c40*/  FMUL R12, R24, R16 ;  /* 0x00000010180c7220 */ /* 0x000fe20000400000 */
[----:B------:R-:W-:Y:S01]  /*6c50*/  FFMA R15, R26, R0, R15 ;  /* 0x000000001a0f7223 */ /* 0x000fe2000000000f */
[--C-:B------:R-:W-:Y:S01]  /*6c60*/  HADD2.F32 R0, -RZ, R38.reuse.H0_H0 ;  /* 0x20000026ff007230 */ /* 0x100fe20000004100 */
[----:B------:R-:W-:Y:S01]  /*6c70*/  MOV R5, UR46 ;  /* 0x0000002e00057c02 */ /* 0x000fe20008000f00 */
[----:B------:R-:W-:Y:S02]  /*6c80*/  HADD2.F32 R2, -RZ, R38.H1_H1 ;  /* 0x30000026ff027230 */ /* 0x000fe40000004100 */
[C---:B------:R-:W-:Y:S01]  /*6c90*/  FMUL R13, R24.reuse, R17 ;  /* 0x00000011180d7220 */ /* 0x040fe20000400000 */
[--C-:B------:R-:W-:Y:S02]  /*6ca0*/  HADD2.F32 R3, -RZ, R39.reuse.H0_H0 ;  /* 0x20000027ff037230 */ /* 0x100fe40000004100 */
[C---:B------:R-:W-:Y:S01]  /*6cb0*/  FMUL R14, R24.reuse, R18 ;  /* 0x00000012180e7220 */ /* 0x040fe20000400000 */
[----:B------:R-:W-:Y:S02]  /*6cc0*/  HADD2.F32 R4, -RZ, R39.H1_H1 ;  /* 0x30000027ff047230 */ /* 0x000fe40000004100 */
[----:B------:R-:W-:Y:S01]  /*6cd0*/  FMUL R19, R24, R19 ;  /* 0x0000001318137220 */ /* 0x000fe20000400000 */
[C---:B------:R-:W-:Y:S01]  /*6ce0*/  FFMA R12, R26.reuse, R0, R12 ;  /* 0x000000001a0c7223 */ /* 0x040fe2000000000c */
[----:B------:R-:W-:Y:S01]  /*6cf0*/  LEA R5, R5, R44, 0xb ;  /* 0x0000002c05057211 */ /* 0x000fe200078e58ff */
[C---:B------:R-:W-:Y:S01]  /*6d00*/  FFMA R13, R26.reuse, R2, R13 ;  /* 0x000000021a0d7223 */ /* 0x040fe2000000000d */
[C---:B------:R-:W-:Y:S01]  /*6d10*/  FFMA R14, R26.reuse, R3, R14 ;  /* 0x000000031a0e7223 */ /* 0x040fe2000000000e */
[----:B------:R-:W-:Y:S01]  /*6d20*/  FFMA R19, R26, R4, R19 ;  /* 0x000000041a137223 */ /* 0x000fe20000000013 */
[----:B------:R-:W-:Y:S02]  /*6d30*/  F2FP.F16.F32.PACK_AB R35, R11, R6 ;  /* 0x000000060b23723e */ /* 0x000fe400000000ff */
[----:B------:R-:W-:Y:S02]  /*6d40*/  LEA R5, R5, UR44, 0x1 ;  /* 0x0000002c05057c11 */ /* 0x000fe4000f8e08ff */
[----:B------:R-:W-:Y:S02]  /*6d50*/  F2FP.F16.F32.PACK_AB R8, R9, R8 ;  /* 0x000000080908723e */ /* 0x000fe400000000ff */
[----:B------:R-:W-:Y:S01]  /*6d60*/  F2FP.F16.F32.PACK_AB R9, R15, R10 ;  /* 0x0000000a0f09723e */ /* 0x000fe200000000ff */
[----:B------:R1:W-:Y:S01]  /*6d70*/  STSM.16.M88.4 [R5+0x200], R32 ;  /* 0x0002002005007844 */ /* 0x0003e20000000200 */
[----:B------:R-:W-:Y:S02]  /*6d80*/  F2FP.F16.F32.PACK_AB R10, R13, R12 ;  /* 0x0000000c0d0a723e */ /* 0x000fe400000000ff */
[----:B------:R-:W-:Y:S02]  /*6d90*/  F2FP.F16.F32.PACK_AB R11, R19, R14 ;  /* 0x0000000e130b723e */ /* 0x000fe400000000ff */
[----:B------:R-:W-:Y:S05]  /*6da0*/  IADD3 R0, PT, PT, R62, 0x200, R5 ;  /* 0x000002003e007810 */ /* 0x000fea0007ffe005 */
[----:B------:R1:W-:Y:S01]  /*6db0*/  STSM.16.M88.4 [R0], R8 ;  /* 0x0000000800007844 */ /* 0x0003e20000000200 */
[----:B------:R-:W-:Y:S01]  /*6dc0*/  @!PT LDS RZ, [RZ] ;  /* 0x00000000fffff984 */ /* 0x000fe20000000800 */
[----:B------:R-:W-:Y:S01]  /*6dd0*/  @!PT LDS RZ, [RZ] ;  /* 0x00000000fffff984 */ /* 0x000fe20000000800 */
[----:B------:R-:W-:Y:S01]  /*6de0*/  @!PT LDS RZ, [RZ] ;  /* 0x00000000fffff984 */ /* 0x000fe20000000800 */
[----:B------:R-:W-:Y:S01]  /*6df0*/  @!PT LDS RZ, [RZ] ;  /* 0x00000000fffff984 */ /* 0x000fe20000000800 */
[----:B------:R2:W-:Y:S07]  /*6e00*/  MEMBAR.ALL.CTA ;  /* 0x0000000000007992 */ /* 0x0005ee0000008000 */
[----:B--2---:R-:W2:Y:S02]  /*6e10*/  FENCE.VIEW.ASYNC.S ;  /* 0x00000000000073c6 */ /* 0x004ea40000000000 */
[----:B--2---:R-:W-:Y:S06]  /*6e20*/  BAR.SYNC.DEFER_BLOCKING 0x1, 0x80 ;  /* 0x0042000000007b1d */ /* 0x004fec0000010000 */
[----:B------:R-:W-:Y:S05]  /*6e30*/  @P0 BRA `(.L_x_112) ;  /* 0x0000000000200947 */ /* 0x000fea0003800000 */
[----:B------:R-:W2:Y:S01]  /*6e40*/  LDCU.64 UR6, c[0x0][0x348] ;  /* 0x00006900ff0677ac */ /* 0x000ea20008000a00 */
[----:B------:R-:W-:Y:S01]  /*6e50*/  ULEA UR5, UR46, UR44, 0xc ;  /* 0x0000002c2e057291 */ /* 0x000fe2000f8e60ff */
[----:B------:R-:W-:Y:S03]  /*6e60*/  UMOV UR51, UR36 ;  /* 0x0000002400337c82 */ /* 0x000fe60008000000 */
[----:B------:R-:W-:Y:S02]  /*6e70*/  UIADD3 UR48, UPT, UPT, UR5, 0x200, URZ ;  /* 0x0000020005307890 */ /* 0x000fe4000fffe0ff */
[----:B--2---:R-:W-:Y:S04]  /*6e80*/  UIADD3 UR4, UP0, UPT, UR6, 0x680, URZ ;  /* 0x0000068006047890 */ /* 0x004fe8000ff1e0ff */
[----:B------:R-:W-:Y:S09]  /*6e90*/  UIADD3.X UR5, UPT, UPT, URZ, UR7, URZ, UP0, !UPT ;  /* 0x00000007ff057290 */ /* 0x000ff200087fe4ff */
[----:B------:R2:W-:Y:S02]  /*6ea0*/  UTMASTG.3D [UR48], [UR4] ;  /* 0x00000030040073b5 */ /* 0x0005e40008010000 */
[----:B--2---:R0:W-:Y:S02]  /*6eb0*/  UTMACMDFLUSH ;  /* 0x00000000000079b7 */ /* 0x0041e40000000000 */
.L_x_112:
[----:B------:R-:W-:Y:S05]  /*6ec0*/  BSYNC.RECONVERGENT B0 ;  /* 0x0000000000007941 */ /* 0x000fea0003800200 */
.L_x_111:
[----:B------:R-:W-:Y:S01]  /*6ed0*/  UIADD3 UR47, UPT, UPT, UR46, 0x1, URZ ;  /* 0x000000012e2f7890 */ /* 0x000fe2000fffe0ff */
[----:B------:R-:W-:Y:S03]  /*6ee0*/  BSSY.RECONVERGENT B0, `(.L_x_113) ;  /* 0x0000005000007945 */ /* 0x000fe60003800200 */
[----:B------:R-:W-:Y:S04]  /*6ef0*/  UISETP.NE.AND UP0, UPT, UR47, 0x3, UPT ;  /* 0x000000032f00788c */ /* 0x000fe8000bf05270 */
[----:B------:R-:W-:Y:S01]  /*6f00*/  USEL UR45, UR47, URZ, UP0 ;  /* 0x000000ff2f2d7287 */ /* 0x000fe20008000000 */
[----:B------:R-:W-:Y:S11]  /*6f10*/  @P0 BRA `(.L_x_114) ;  /* 0x0000000000040947 */ /* 0x000ff60003800000 */
[----:B------:R-:W-:Y:S04]  /*6f20*/  DEPBAR.LE SB0, 0x1 ;  /* 0x000080400000791a */ /* 0x000fe80000000000 */
.L_x_114:
[----:B------:R-:W-:Y:S05]  /*6f30*/  BSYNC.RECONVERGENT B0 ;  /* 0x0000000000007941 */ /* 0x000fea0003800200 */
.L_x_113:
[----:B------:R-:W-:Y:S01]  /*6f40*/  BAR.SYNC.DEFER_BLOCKING 0x1, 0x80 ;  /* 0x0042000000007b1d */ /* 0x000fe20000010000 */
[----:B------:R-:W-:Y:S01]  /*6f50*/  ISETP.NE.AND P1, PT, R61, RZ, PT ;  /* 0x000000ff3d00720c */ /* 0x000fe20003f25270 */
[----:B------:R-:W-:Y:S01]  /*6f60*/  UISETP.NE.AND UP0, UPT, UR53, URZ, UPT ;  /* 0x000000ff3500728c */ /* 0x000fe2000bf05270 */
[----:B------:R-:W-:Y:S11]  /*6f70*/  LEA R2, R64, UR44, 0x3 ;  /* 0x0000002c40027c11 */ /* 0x000ff6000f8e18ff */
[----:B------:R-:W-:Y:S01]  /*6f80*/  @P1 SHF.L.U32 R3, R63, 0x1f, RZ ;  /* 0x0000001f3f031819 */ /* 0x000fe200000006ff */
[----:B------:R-:W-:Y:S06]  /*6f90*/  BRA.U !UP0, `(.L_x_115) ;  /* 0x0000000108247547 */ /* 0x000fec000b800000 */
[----:B------:R-:W-:Y:S01]  /*6fa0*/  IMAD.U32 R4, RZ, RZ, UR52 ;  /* 0x00000034ff047e24 */ /* 0x000fe2000f8e00ff */
[----:B-1----:R-:W-:Y:S01]  /*6fb0*/  MOV R0, UR54 ;  /* 0x0000003600007c02 */ /* 0x002fe20008000f00 */
[----:B------:R-:W-:Y:S03]  /*6fc0*/  UIADD3 UR4, UPT, UPT, UR52, 0x1, URZ ;  /* 0x0000000134047890 */ /* 0x000fe6000fffe0ff */
[----:B------:R-:W-:Y:S01]  /*6fd0*/  @P1 LEA R4, R4, UR44, 0x3 ;  /* 0x0000002c04041c11 */ /* 0x000fe2000f8e18ff */
[----:B------:R-:W-:Y:S04]  /*6fe0*/  UISETP.NE.AND UP0, UPT, UR4, 0x3, UPT ;  /* 0x000000030400788c */ /* 0x000fe8000bf05270 */
[----:B------:R-:W-:Y:S01]  /*6ff0*/  @P1 VIADD R4, R4, 0xe8 ;  /* 0x000000e804041836 */ /* 0x000fe20000000000 */
[----:B------:R-:W-:Y:S04]  /*7000*/  USEL UR52, UR4, URZ, UP0 ;  /* 0x000000ff04347287 */ /* 0x000fe80008000000 */
[----:B------:R-:W-:Y:S04]  /*7010*/  @P1 PRMT R0, R0, 0x654, R4 ;  /* 0x0000065400001816 */ /* 0x000fe80000000004 */
[----:B------:R2:W-:Y:S04]  /*7020*/  @P1 SYNCS.ARRIVE.TRANS64.RED.A1T0 RZ, [R0+URZ], RZ ;  /* 0x000000ff00ff19a7 */ /* 0x0005e800081004ff */
.L_x_115:
[----:B------:R-:W3:Y:S01]  /*7030*/  @P1 SYNCS.PHASECHK.TRANS64.TRYWAIT P0, [R2+URZ+0xd0], R3 ;  /* 0x0000d003020015a7 */ /* 0x000ee200080011ff */
[----:B------:R-:W-:Y:S01]  /*7040*/  BSSY B1, `(.L_x_116) ;  /* 0x0000013000017945 */ /* 0x000fe20003800000 */
[----:B---3--:R-:W-:Y:S03]  /*7050*/  @P1 SEL R65, RZ, 0x1, !P0 ;  /* 0x00000001ff411807 */ /* 0x008fe60004000000 */
[----:B------:R-:W-:Y:S05]  /*7060*/  @!P1 BRA `(.L_x_117) ;  /* 0x0000000000409947 */ /* 0x000fea0003800000 */
[----:B------:R-:W-:Y:S01]  /*7070*/  ISETP.NE.AND P1, PT, R66, RZ, PT ;  /* 0x000000ff4200720c */ /* 0x000fe20003f25270 */
[----:B------:R-:W-:Y:S01]  /*7080*/  BSSY B0, `(.L_x_118) ;  /* 0x0000009000007945 */ /* 0x000fe20003800000 */
[----:B------:R-:W-:Y:S11]  /*7090*/  ISETP.NE.AND P0, PT, R65, RZ, PT ;  /* 0x000000ff4100720c */ /* 0x000ff60003f05270 */
[----:B------:R-:W-:Y:S05]  /*70a0*/  @P1 IMAD R3, R64, 0x800, R44 ;  /* 0x0000080040031824 */ /* 0x000fea00078e022c */
[----:B------:R-:W-:Y:S05]  /*70b0*/  @P1 LEA R3, R3, UR44, 0x1 ;  /* 0x0000002c03031c11 */ /* 0x000fea000f8e08ff */
[----:B-12---:R-:W-:Y:S01]  /*70c0*/  @P1 IMAD.IADD R0, R62, 0x1, R3 ;  /* 0x000000013e001824 */ /* 0x006fe200078e0203 */
[----:B------:R-:W-:Y:S06]  /*70d0*/  @P0 BRA `(.L_x_119) ;  /* 0x00000000000c0947 */ /* 0x000fec0003800000 */
[----:B------:R-:W-:Y:S04]  /*70e0*/  SHF.L.U32 R63, R63, 0x1f, RZ ;  /* 0x0000001f3f3f7819 */ /* 0x000fe800000006ff */
[----:B------:R-:W1:Y:S02]  /*70f0*/  SYNCS.PHASECHK.TRANS64.TRYWAIT P0, [R2+URZ+0xd0], R63 ;  /* 0x0000d03f020075a7 */ /* 0x000e6400080011ff */
[----:B-1----:R-:W-:Y:S05]  /*7100*/  @!P0 BRA `(.L_x_120) ;  /* 0x0000001800288947 */ /* 0x002fea0003800000 */
.L_x_119:
[----:B------:R-:W-:Y:S05]  /*7110*/  BSYNC B0 ;  /* 0x0000000000007941 */ /* 0x000fea0003800000 */
.L_x_118:
[----:B------:R-:W-:Y:S11]  /*7120*/  ISETP.NE.AND P0, PT, R66, RZ, PT ;  /* 0x000000ff4200720c */ /* 0x000ff60003f05270 */
[----:B------:R-:W-:Y:S02]  /*7130*/  @!UPT UIADD3 URZ, UPT, UPT, URZ, URZ, URZ ;  /* 0x000000fffffff290 */ /* 0x000fe4000fffe0ff */
[----:B------:R-:W-:Y:S05]  /*7140*/  @P0 WARPSYNC.ALL ;  /* 0x0000000000000948 */ /* 0x000fea0003800000 */
[----:B------:R3:W4:Y:S04]  /*7150*/  @P0 LDSM.16.M88.4 R28, [R3+0x200] ;  /* 0x00020000031c083b */ /* 0x0007280000000200 */
[----:B------:R3:W2:Y:S02]  /*7160*/  @P0 LDSM.16.M88.4 R36, [R0+0x200] ;  /* 0x000200000024083b */ /* 0x0006a40000000200 */
.L_x_117:
[----:B------:R-:W-:Y:S05]  /*7170*/  BSYNC B1 ;  /* 0x0000000000017941 */ /* 0x000fea0003800000 */
.L_x_116:
[----:B-123--:R-:W-:Y:S05]  /*7180*/  VIADD R0, R25, 0x20 ;  /* 0x0000002019007836 */ /* 0x00efea0000000000 */
[----:B------:R-:W-:Y:S04]  /*7190*/  SHF.R.U32.HI R0, RZ, 0x15, R0 ;  /* 0x00000015ff007819 */ /* 0x000fe80000011600 */
[----:B------:R-:W-:Y:S11]  /*71a0*/  LOP3.LUT P0, RZ, R0, 0x3, R46, 0x48, !PT ;  /* 0x0000000300ff7812 */ /* 0x000ff6000780482e */
[----:B------:R-:W-:Y:S02]  /*71b0*/  @!UPT UIADD3 URZ, UPT, UPT, URZ, URZ, URZ ;  /* 0x000000fffffff290 */ /* 0x000fe4000fffe0ff */
[----:B------:R-:W-:Y:S05]  /*71c0*/  @!P0 BRA `(.L_x_121) ;  /* 0x0000000000408947 */ /* 0x000fea0003800000 */
[----:B------:R-:W1:Y:S01]  /*71d0*/  LDCU.64 UR8, c[0x4][0x70] ;  /* 0x01000e00ff0877ac */ /* 0x000e620008000a00 */
[----:B------:R-:W-:Y:S01]  /*71e0*/  MOV R3, 0x0 ;  /* 0x0000000000037802 */ /* 0x000fe20000000f00 */
[----:B------:R-:W-:Y:S02]  /*71f0*/  HFMA2 R12, -RZ, RZ, 0, 5.9604644775390625e-08 ;  /* 0x00000001ff0c7431 */ /* 0x000fe400000001ff */
[----:B------:R-:W-:Y:S02]  /*7200*/  IMAD.MOV.U32 R8, RZ, RZ, 0x192 ;  /* 0x00000192ff087424 */ /* 0x000fe400078e00ff */
[----:B------:R-:W-:Y:S01]  /*7210*/  IMAD.MOV.U32 R13, RZ, RZ, RZ ;  /* 0x000000ffff0d7224 */ /* 0x000fe200078e00ff */
[----:B------:R-:W2:Y:S01]  /*7220*/  LDCU.64 UR6, c[0x4][0x78] ;  /* 0x01000f00ff0677ac */ /* 0x000ea20008000a00 */
[----:B------:R-:W3:Y:S01]  /*7230*/  LDC.64 R2, c[0x4][R3] ;  /* 0x0100000003027b82 */ /* 0x000ee20000000a00 */
[----:B------:R-:W5:Y:S01]  /*7240*/  LDCU.64 UR4, c[0x4][0x10] ;  /* 0x01000200ff0477ac */ /* 0x000f620008000a00 */
[----:B-1----:R-:W-:Y:S01]  /*7250*/  MOV R5, UR9 ;  /* 0x0000000900057c02 */ /* 0x002fe20008000f00 */
[----:B------:R-:W-:Y:S01]  /*7260*/  IMAD.U32 R4, RZ, RZ, UR8 ;  /* 0x00000008ff047e24 */ /* 0x000fe2000f8e00ff */
[----:B--2---:R-:W-:Y:S01]  /*7270*/  MOV R7, UR7 ;  /* 0x0000000700077c02 */ /* 0x004fe20008000f00 */
[----:B------:R-:W-:Y:S01]  /*7280*/  IMAD.U32 R6, RZ, RZ, UR6 ;  /* 0x00000006ff067e24 */ /* 0x000fe2000f8e00ff */
[----:B-----5:R-:W-:Y:S01]  /*7290*/  MOV R11, UR5 ;  /* 0x00000005000b7c02 */ /* 0x020fe20008000f00 */
[----:B------:R-:W-:Y:S02]  /*72a0*/  IMAD.U32 R10, RZ, RZ, UR4 ;  /* 0x00000004ff0a7e24 */ /* 0x000fe4000f8e00ff */
[----:B------:R-:W-:Y:S07]  /*72b0*/  LEPC R20, `(.L_x_121) ;  /* 0x000000001014794e */ /* 0x000fee0000000000 */
[----:B---34-:R-:W-:Y:S05]  /*72c0*/  CALL.ABS.NOINC R2 ;  /* 0x0000000002007343 */ /* 0x018fea0003c00000 */
.L_x_121:
[----:B------:R-:W-:Y:S01]  /*72d0*/  ISETP.NE.AND P0, PT, R55, RZ, PT ;  /* 0x000000ff3700720c */ /* 0x000fe20003f05270 */
[----:B------:R-:W-:Y:S05]  /*72e0*/  WARPSYNC.ALL ;  /* 0x0000000000007948 */ /* 0x000fea0003800000 */
[----:B------:R-:W-:Y:S01]  /*72f0*/  R2UR UR4, R25 ;  /* 0x00000000190472ca */ /* 0x000fe200000e0000 */
[--C-:B----4-:R-:W-:Y:S01]  /*7300*/  HADD2.F32 R20, -RZ, R28.reuse.H0_H0 ;  /* 0x2000001cff147230 */ /* 0x110fe20000004100 */
[----:B------:R-:W-:Y:S01]  /*7310*/  BSSY.RECONVERGENT B0, `(.L_x_122) ;  /* 0x0000056000007945 */ /* 0x000fe20003800200 */
[----:B------:R-:W-:Y:S02]  /*7320*/  HADD2.F32 R21, -RZ, R28.H1_H1 ;  /* 0x3000001cff157230 */ /* 0x000fe40000004100 */
[--C-:B------:R-:W-:Y:S02]  /*7330*/  HADD2.F32 R25, -RZ, R29.reuse.H0_H0 ;  /* 0x2000001dff197230 */ /* 0x100fe40000004100 */
[----:B------:R-:W-:Y:S02]  /*7340*/  HADD2.F32 R28, -RZ, R30.H0_H0 ;  /* 0x2000001eff1c7230 */ /* 0x000fe40000004100 */
[--C-:B------:R-:W-:Y:S02]  /*7350*/  HADD2.F32 R32, -RZ, R36.reuse.H0_H0 ;  /* 0x20000024ff207230 */ /* 0x100fe40000004100 */
[----:B------:R-:W-:Y:S02]  /*7360*/  HADD2.F32 R33, -RZ, R36.H1_H1 ;  /* 0x30000024ff217230 */ /* 0x000fe40000004100 */
[----:B------:R-:W1:Y:S01]  /*7370*/  LDTM.16dp256bit.x4 R4, tmem[UR4+0x20] ;  /* 0x00002004000479ee */ /* 0x000e620008120000 */
[----:B------:R-:W-:Y:S01]  /*7380*/  NOP ;  /* 0x0000000000007918 */ /* 0x000fe20000000000 */
[----:B------:R-:W-:Y:S01]  /*7390*/  R2UR UR4, R27 ;  /* 0x000000001b0472ca */ /* 0x000fe200000e0000 */
[----:B------:R-:W-:Y:S02]  /*73a0*/  HADD2.F32 R27, -RZ, R29.H1_H1 ;  /* 0x3000001dff1b7230 */ /* 0x000fe40000004100 */
[----:B------:R-:W-:Y:S02]  /*73b0*/  HADD2.F32 R29, -RZ, R30.H1_H1 ;  /* 0x3000001eff1d7230 */ /* 0x000fe40000004100 */
[--C-:B------:R-:W-:Y:S02]  /*73c0*/  HADD2.F32 R30, -RZ, R31.reuse.H0_H0 ;  /* 0x2000001fff1e7230 */ /* 0x100fe40000004100 */
[----:B------:R-:W-:Y:S02]  /*73d0*/  HADD2.F32 R31, -RZ, R31.H1_H1 ;  /* 0x3000001fff1f7230 */ /* 0x000fe40000004100 */
[--C-:B------:R-:W-:Y:S02]  /*73e0*/  HADD2.F32 R34, -RZ, R37.reuse.H0_H0 ;  /* 0x20000025ff227230 */ /* 0x100fe40000004100 */
[----:B------:R-:W-:Y:S02]  /*73f0*/  HADD2.F32 R35, -RZ, R37.H1_H1 ;  /* 0x30000025ff237230 */ /* 0x000fe40000004100 */
[----:B------:R-:W-:Y:S01]  /*7400*/  UIADD3 UR4, UPT, UPT, UR4, 0x150, URZ ;  /* 0x0000015004047890 */ /* 0x000fe2000fffe0ff */
[--C-:B------:R-:W-:Y:S02]  /*7410*/  HADD2.F32 R36, -RZ, R38.reuse.H0_H0 ;  /* 0x20000026ff247230 */ /* 0x100fe40000004100 */
[----:B------:R-:W-:Y:S01]  /*7420*/  HADD2.F32 R37, -RZ, R38.H1_H1 ;  /* 0x30000026ff257230 */ /* 0x000fe20000004100 */
[----:B------:R-:W-:Y:S01]  /*7430*/  UPRMT UR4, UR54, 0x654, UR4 ;  /* 0x0000065436047896 */ /* 0x000fe20008000004 */
[--C-:B------:R-:W-:Y:S02]  /*7440*/  HADD2.F32 R38, -RZ, R39.reuse.H0_H0 ;  /* 0x20000027ff267230 */ /* 0x100fe40000004100 */
[----:B------:R-:W-:Y:S02]  /*7450*/  HADD2.F32 R39, -RZ, R39.H1_H1 ;  /* 0x30000027ff277230 */ /* 0x000fe40000004100 */
[C---:B-1----:R-:W-:Y:S01]  /*7460*/  FMUL R4, R24.reuse, R4 ;  /* 0x0000000418047220 */ /* 0x042fe20000400000 */
[C---:B------:R-:W-:Y:S01]  /*7470*/  FMUL R5, R24.reuse, R5 ;  /* 0x0000000518057220 */ /* 0x040fe20000400000 */
[C---:B------:R-:W-:Y:S01]  /*7480*/  FMUL R6, R24.reuse, R6 ;  /* 0x0000000618067220 */ /* 0x040fe20000400000 */
[----:B------:R-:W-:Y:S01]  /*7490*/  FMUL R7, R24, R7 ;  /* 0x0000000718077220 */ /* 0x000fe20000400000 */
[----:B------:R-:W-:Y:S01]  /*74a0*/  SYNCS.ARRIVE.TRANS64.RED.A1T0 RZ, [UR4], RZ ;  /* 0x000000ffffff79a7 */ /* 0x000fe20008100404 */
[C---:B------:R-:W-:Y:S01]  /*74b0*/  FFMA R4, R26.reuse, R20, R4 ;  /* 0x000000141a047223 */ /* 0x040fe20000000004 */
[C---:B------:R-:W-:Y:S01]  /*74c0*/  FFMA R5, R26.reuse, R21, R5 ;  /* 0x000000151a057223 */ /* 0x040fe20000000005 */
[C---:B------:R-:W-:Y:S01]  /*74d0*/  FFMA R6, R26.reuse, R25, R6 ;  /* 0x000000191a067223 */ /* 0x040fe20000000006 */
[----:B------:R-:W-:Y:S01]  /*74e0*/  FFMA R7, R26, R27, R7 ;  /* 0x0000001b1a077223 */ /* 0x000fe20000000007 */
[C---:B------:R-:W-:Y:S01]  /*74f0*/  FMUL R8, R24.reuse, R8 ;  /* 0x0000000818087220 */ /* 0x040fe20000400000 */
[C---:B------:R-:W-:Y:S01]  /*7500*/  FMUL R9, R24.reuse, R9 ;  /* 0x0000000918097220 */ /* 0x040fe20000400000 */
[----:B------:R-:W-:Y:S01]  /*7510*/  F2FP.F16.F32.PACK_AB R4, R5, R4 ;  /* 0x000000040504723e */ /* 0x000fe200000000ff */
[----:B------:R-:W-:Y:S01]  /*7520*/  FMUL R10, R24, R10 ;  /* 0x0000000a180a7220 */ /* 0x000fe20000400000 */
[----:B------:R-:W-:Y:S01]  /*7530*/  F2FP.F16.F32.PACK_AB R5, R7, R6 ;  /* 0x000000060705723e */ /* 0x000fe200000000ff */
[C---:B------:R-:W-:Y:S01]  /*7540*/  FFMA R8, R26.reuse, R28, R8 ;  /* 0x0000001c1a087223 */ /* 0x040fe20000000008 */
[----:B------:R-:W-:Y:S01]  /*7550*/  FFMA R9, R26, R29, R9 ;  /* 0x0000001d1a097223 */ /* 0x000fe20000000009 */
[C---:B------:R-:W-:Y:S01]  /*7560*/  FMUL R11, R24.reuse, R11 ;  /* 0x0000000b180b7220 */ /* 0x040fe20000400000 */
[C---:B------:R-:W-:Y:S01]  /*7570*/  FMUL R0, R24.reuse, R12 ;  /* 0x0000000c18007220 */ /* 0x040fe20000400000 */
[----:B------:R-:W-:Y:S01]  /*7580*/  FMUL R2, R24, R13 ;  /* 0x0000000d18027220 */ /* 0x000fe20000400000 */
[----:B------:R-:W-:Y:S01]  /*7590*/  FFMA R10, R26, R30, R10 ;  /* 0x0000001e1a0a7223 */ /* 0x000fe2000000000a */
[----:B------:R-:W-:Y:S01]  /*75a0*/  FMUL R3, R24, R14 ;  /* 0x0000000e18037220 */ /* 0x000fe20000400000 */
[----:B------:R-:W-:Y:S01]  /*75b0*/  F2FP.F16.F32.PACK_AB R6, R9, R8 ;  /* 0x000000080906723e */ /* 0x000fe200000000ff */
[----:B------:R-:W-:Y:S01]  /*75c0*/  FFMA R11, R26, R31, R11 ;  /* 0x0000001f1a0b7223 */ /* 0x000fe2000000000b */
[C---:B------:R-:W-:Y:S01]  /*75d0*/  FMUL R15, R24.reuse, R15 ;  /* 0x0000000f180f7220 */ /* 0x040fe20000400000 */
[----:B------:R-:W-:Y:S01]  /*75e0*/  FMUL R12, R24, R16 ;  /* 0x00000010180c7220 */ /* 0x000fe20000400000 */
[----:B------:R-:W-:Y:S01]  /*75f0*/  FFMA R0, R26, R32, R0 ;  /* 0x000000201a007223 */ /* 0x000fe20000000000 */
[----:B------:R-:W-:Y:S01]  /*7600*/  MOV R8, UR45 ;  /* 0x0000002d00087c02 */ /* 0x000fe20008000f00 */
[----:B------:R-:W-:Y:S01]  /*7610*/  FMUL R13, R24, R17 ;  /* 0x00000011180d7220 */ /* 0x000fe20000400000 */
[----:B------:R-:W-:Y:S01]  /*7620*/  FFMA R2, R26, R33, R2 ;  /* 0x000000211a027223 */ /* 0x000fe20000000002 */
[----:B------:R-:W-:Y:S01]  /*7630*/  FMUL R14, R24, R18 ;  /* 0x00000012180e7220 */ /* 0x000fe20000400000 */
[C---:B------:R-:W-:Y:S01]  /*7640*/  FFMA R3, R26.reuse, R34, R3 ;  /* 0x000000221a037223 */ /* 0x040fe20000000003 */
[----:B------:R-:W-:Y:S01]  /*7650*/  FFMA R15, R26, R35, R15 ;  /* 0x000000231a0f7223 */ /* 0x000fe2000000000f */
[----:B------:R-:W-:Y:S01]  /*7660*/  FMUL R19, R24, R19 ;  /* 0x0000001318137220 */ /* 0x000fe20000400000 */
[----:B------:R-:W-:Y:S01]  /*7670*/  FFMA R12, R26, R36, R12 ;  /* 0x000000241a0c7223 */ /* 0x000fe2000000000c */
        /* <DEDUP_REMOVED lines=22> */
[----:B------:R-:W-:Y:S02]  /*77e0*/  ULEA UR5, UR45, UR44, 0xc ;  /* 0x0000002c2d057291 */ /* 0x000fe4000f8e60ff */
[----:B------:R-:W-:Y:S02]  /*77f0*/  UIADD3 UR9, UPT, UPT, UR49, 0x20, URZ ;  /* 0x0000002031097890 */ /* 0x000fe4000fffe0ff */
[----:B------:R-:W-:Y:S01]  /*7800*/  UIADD3 UR8, UPT, UPT, UR5, 0x200, URZ ;  /* 0x0000020005087890 */ /* 0x000fe2000fffe0ff */
[----:B------:R-:W-:Y:S01]  /*7810*/  UMOV UR10, UR50 ;  /* 0x00000032000a7c82 */ /* 0x000fe20008000000 */
[----:B------:R-:W-:Y:S01]  /*7820*/  UMOV UR11, UR36 ;  /* 0x00000024000b7c82 */ /* 0x000fe20008000000 */
[----:B--2---:R-:W-:Y:S04]  /*7830*/  UIADD3 UR4, UP0, UPT, UR6, 0x680, URZ ;  /* 0x0000068006047890 */ /* 0x004fe8000ff1e0ff */
[----:B------:R-:W-:Y:S09]  /*7840*/  UIADD3.X UR5, UPT, UPT, URZ, UR7, URZ, UP0, !UPT ;  /* 0x00000007ff057290 */ /* 0x000ff200087fe4ff */
[----:B------:R2:W-:Y:S02]  /*7850*/  UTMASTG.3D [UR8], [UR4] ;  /* 0x00000008040073b5 */ /* 0x0005e40008010000 */
[----:B--2---:R0:W-:Y:S02]  /*7860*/  UTMACMDFLUSH ;  /* 0x00000000000079b7 */ /* 0x0041e40000000000 */
.L_x_123:
[----:B------:R-:W-:Y:S05]  /*7870*/  BSYNC.RECONVERGENT B0 ;  /* 0x0000000000007941 */ /* 0x000fea0003800200 */
.L_x_122:
[----:B------:R-:W-:Y:S01]  /*7880*/  UIADD3 UR4, UPT, UPT, UR45, 0x1, URZ ;  /* 0x000000012d047890 */ /* 0x000fe2000fffe0ff */
[----:B------:R-:W-:Y:S03]  /*7890*/  BSSY.RECONVERGENT B0, `(.L_x_124) ;  /* 0x0000008000007945 */ /* 0x000fe60003800200 */
[----:B------:R-:W-:Y:S04]  /*78a0*/  UISETP.NE.AND UP0, UPT, UR4, 0x3, UPT ;  /* 0x000000030400788c */ /* 0x000fe8000bf05270 */
[----:B------:R-:W-:Y:S02]  /*78b0*/  UISETP.EQ.XOR UP1, UPT, UR47, 0x3, !UP0 ;  /* 0x000000032f00788c */ /* 0x000fe4000c722a70 */
[----:B------:R-:W-:Y:S02]  /*78c0*/  USEL UR46, UR4, URZ, UP0 ;  /* 0x000000ff042e7287 */ /* 0x000fe40008000000 */
[----:B------:R-:W-:Y:S04]  /*78d0*/  USEL UR5, URZ, 0x1, !UP1 ;  /* 0x00000001ff057887 */ /* 0x000fe8000c800000 */
[----:B------:R-:W-:Y:S01]  /*78e0*/  ULOP3.LUT UR55, UR55, UR5, URZ, 0x3c, !UPT ;  /* 0x0000000537377292 */ /* 0x000fe2000f8e3cff */
[----:B------:R-:W-:Y:S11]  /*78f0*/  @P0 BRA `(.L_x_125) ;  /* 0x0000000000040947 */ /* 0x000ff60003800000 */
[----:B------:R-:W-:Y:S04]  /*7900*/  DEPBAR.LE SB0, 0x1 ;  /* 0x000080400000791a */ /* 0x000fe80000000000 */
.L_x_125:
[----:B------:R-:W-:Y:S05]  /*7910*/  BSYNC.RECONVERGENT B0 ;  /* 0x0000000000007941 */ /* 0x000fea0003800200 */
.L_x_124:
[----:B------:R-:W-:Y:S01]  /*7920*/  BAR.SYNC.DEFER_BLOCKING 0x1, 0x80 ;  /* 0x0042000000007b1d */ /* 0x000fe20000010000 */
[----:B------:R-:W-:Y:S01]  /*7930*/  UISETP.NE.AND UP0, UPT, UR53, -0x2, UPT ;  /* 0xfffffffe3500788c */ /* 0x000fe2000bf05270 */
[----:B------:R-:W-:Y:S08]  /*7940*/  IADD3 R22, PT, PT, R22, 0x1, RZ ;  /* 0x0000000116167810 */ /* 0x000ff00007ffe0ff */
[----:B------:R-:W-:Y:S05]  /*7950*/  BRA.U !UP0, `(.L_x_126) ;  /* 0x0000000108287547 */ /* 0x000fea000b800000 */
[----:B------:R-:W-:Y:S01]  /*7960*/  ISETP.NE.AND P0, PT, R61, RZ, PT ;  /* 0x000000ff3d00720c */ /* 0x000fe20003f05270 */
[----:B------:R-:W-:Y:S01]  /*7970*/  IMAD.U32 R2, RZ, RZ, UR52 ;  /* 0x00000034ff027e24 */ /* 0x000fe2000f8e00ff */
[----:B------:R-:W-:Y:S01]  /*7980*/  UIADD3 UR4, UPT, UPT, UR52, 0x1, URZ ;  /* 0x0000000134047890 */ /* 0x000fe2000fffe0ff */
[----:B------:R-:W-:Y:S03]  /*7990*/  IMAD.U32 R0, RZ, RZ, UR54 ;  /* 0x00000036ff007e24 */ /* 0x000fe6000f8e00ff */
[----:B------:R-:W-:Y:S04]  /*79a0*/  UISETP.NE.AND UP0, UPT, UR4, 0x3, UPT ;  /* 0x000000030400788c */ /* 0x000fe8000bf05270 */
[----:B------:R-:W-:Y:S03]  /*79b0*/  USEL UR52, UR4, URZ, UP0 ;  /* 0x000000ff04347287 */ /* 0x000fe60008000000 */
[----:B------:R-:W-:Y:S05]  /*79c0*/  @P0 LEA R2, R2, UR44, 0x3 ;  /* 0x0000002c02020c11 */ /* 0x000fea000f8e18ff */
[----:B------:R-:W-:Y:S05]  /*79d0*/  @P0 VIADD R2, R2, 0xe8 ;  /* 0x000000e802020836 */ /* 0x000fea0000000000 */
[----:B------:R-:W-:Y:S04]  /*79e0*/  @P0 PRMT R0, R0, 0x654, R2 ;  /* 0x0000065400000816 */ /* 0x000fe80000000002 */
[----:B------:R2:W-:Y:S03]  /*79f0*/  @P0 SYNCS.ARRIVE.TRANS64.RED.A1T0 RZ, [R0+URZ], RZ ;  /* 0x000000ff00ff09a7 */ /* 0x0005e600081004ff */
.L_x_126:
[----:B------:R-:W-:Y:S01]  /*7a00*/  R2UR UR6, R60 ;  /* 0x000000003c0672ca */ /* 0x000fe200000e0000 */
[----:B------:R-:W-:Y:S01]  /*7a10*/  UIADD3 UR53, UPT, UPT, UR53, 0x2, URZ ;  /* 0x0000000235357890 */ /* 0x000fe2000fffe0ff */
[----:B------:R-:W-:Y:S02]  /*7a20*/  R2UR UR5, R47 ;  /* 0x000000002f0572ca */ /* 0x000fe400000e0000 */
[----:B------:R-:W-:Y:S02]  /*7a30*/  R2UR UR4, R48 ;  /* 0x00000000300472ca */ /* 0x000fe400000e0000 */
[----:B------:R-:W-:Y:S02]  /*7a40*/  R2UR UR36, R58 ;  /* 0x000000003a2472ca */ /* 0x000fe400000e0000 */
[----:B------:R-:W-:Y:S02]  /*7a50*/  ISETP.NE.AND P0, PT, R51, 0x2, PT ;  /* 0x000000023300780c */ /* 0x000fe40003f05270 */
[----:B------:R-:W-:Y:S02]  /*7a60*/  ISETP.NE.AND P1, PT, R22, 0x4, PT ;  /* 0x000000041600780c */ /* 0x000fe40003f25270 */
[----:B------:R-:W-:Y:S01]  /*7a70*/  SEL R2, RZ, 0x1, P0 ;  /* 0x00000001ff027807 */ /* 0x000fe20000000000 */
[----:B------:R-:W-:Y:S01]  /*7a80*/  UISETP.NE.AND UP0, UPT, UR6, URZ, UPT ;  /* 0x000000ff0600728c */ /* 0x000fe2000bf05270 */
[----:B--2---:R-:W-:Y:S01]  /*7a90*/  SEL R0, RZ, 0x1, P1 ;  /* 0x00000001ff007807 */ /* 0x004fe20000800000 */
[----:B------:R-:W-:Y:S01]  /*7aa0*/  UIADD3 UR30, UPT, UPT, UR37, UR5, URZ ;  /* 0x00000005251e7290 */ /* 0x000fe2000fffe0ff */
[----:B------:R-:W-:Y:S01]  /*7ab0*/  LOP3.LUT R52, R52, R2, RZ, 0x3c, !PT ;  /* 0x0000000234347212 */ /* 0x000fe200078e3cff */
[----:B------:R-:W-:Y:S01]  /*7ac0*/  UIADD3 UR26, UPT, UPT, UR38, UR4, URZ ;  /* 0x00000004261a7290 */ /* 0x000fe2000fffe0ff */
[----:B------:R-:W-:Y:S02]  /*7ad0*/  LOP3.LUT R53, R53, R0, RZ, 0x3c, !PT ;  /* 0x0000000035357212 */ /* 0x000fe400078e3cff */
[----:B------:R-:W-:Y:S02]  /*7ae0*/  SEL R51, R51, RZ, P0 ;  /* 0x000000ff33337207 */ /* 0x000fe40000000000 */
[----:B------:R-:W-:Y:S01]  /*7af0*/  SEL R22, R22, RZ, P1 ;  /* 0x000000ff16167207 */ /* 0x000fe20000800000 */
[----:B------:R-:W-:Y:S06]  /*7b00*/  BRA.U UP0, `(.L_x_127) ;  /* 0xffffffdd005c7547 */ /* 0x000fec000b83ffff */
[----:B------:R-:W-:-:S13]  /*7b10*/  R2UR UR4, R49 ;  /* 0x00000000310472ca */ /* 0x000fda00000e0000 */
[----:B------:R-:W-:-:S09]  /*7b20*/  UISETP.NE.AND UP0, UPT, UR4, URZ, UPT ;  /* 0x000000ff0400728c */ /* 0x000fd2000bf05270 */
[----:B------:R-:W-:Y:S05]  /*7b30*/  BRA.U !UP0, `(.L_x_128) ;  /* 0x0000000108487547 */ /* 0x000fea000b800000 */
[----:B------:R-:W2:Y:S02]  /*7b40*/  LDCU.64 UR4, c[0x0][0x890] ;  /* 0x00011200ff0477ac */ /* 0x000ea40008000a00 */
[----:B--2---:R-:W-:-:S04]  /*7b50*/  UISETP.NE.U32.AND UP0, UPT, UR4, URZ, UPT ;  /* 0x000000ff0400728c */ /* 0x004fc8000bf05070 */
[----:B------:R-:W-:-:S09]  /*7b60*/  UISETP.NE.AND.EX UP0, UPT, UR5, URZ, UPT, UP0 ;  /* 0x000000ff0500728c */ /* 0x000fd2000bf05300 */
[----:B------:R-:W-:Y:S05]  /*7b70*/  BRA.U UP0, `(.L_x_129) ;  /* 0x00000001000c7547 */ /* 0x000fea000b800000 */
[----:B------:R-:W-:-:S13]  /*7b80*/  FSETP.NEU.AND P0, PT, R26, RZ, PT ;  /* 0x000000ff1a00720b */ /* 0x000fda0003f0d000 */
[----:B------:R-:W-:Y:S05]  /*7b90*/  @!P0 EXIT ;  /* 0x000000000000894d */ /* 0x000fea0003800000 */
[----:B------:R-:W-:Y:S05]  /*7ba0*/  BRA `(.L_x_128) ;  /* 0x00000000002c7947 */ /* 0x000fea0003800000 */
.L_x_129:
[----:B------:R-:W-:Y:S01]  /*7bb0*/  ISETP.NE.AND P0, PT, R50, RZ, PT ;  /* 0x000000ff3200720c */ /* 0x000fe20003f05270 */
[----:B------:R-:W-:-:S12]  /*7bc0*/  BSSY.RECONVERGENT B0, `(.L_x_128) ;  /* 0x0000009000007945 */ /* 0x000fd80003800200 */
[----:B------:R-:W-:Y:S05]  /*7bd0*/  @P0 BRA `(.L_x_130) ;  /* 0x0000000000140947 */ /* 0x000fea0003800000 */
[----:B------:R-:W2:Y:S02]  /*7be0*/  LDCU.64 UR4, c[0x0][0x888] ;  /* 0x00011100ff0477ac */ /* 0x000ea40008000a00 */
[----:B--2---:R-:W-:-:S04]  /*7bf0*/  ISETP.NE.U32.AND P0, PT, RZ, UR4, PT ;  /* 0x00000004ff007c0c */ /* 0x004fc8000bf05070 */
[----:B------:R-:W-:-:S13]  /*7c00*/  ISETP.NE.AND.EX P0, PT, RZ, UR5, PT, P0 ;  /* 0x00000005ff007c0c */ /* 0x000fda000bf05300 */
[----:B------:R-:W-:Y:S05]  /*7c10*/  @!P0 EXIT ;  /* 0x000000000000894d */ /* 0x000fea0003800000 */
[----:B------:R-:W-:Y:S05]  /*7c20*/  BRA `(.L_x_131) ;  /* 0x0000000000087947 */ /* 0x000fea0003800000 */
.L_x_130:
[----:B------:R-:W-:-:S13]  /*7c30*/  FSETP.NEU.AND P0, PT, R26, RZ, PT ;  /* 0x000000ff1a00720b */ /* 0x000fda0003f0d000 */
[----:B------:R-:W-:Y:S05]  /*7c40*/  @!P0 EXIT ;  /* 0x000000000000894d */ /* 0x000fea0003800000 */
.L_x_131:
[----:B------:R-:W-:Y:S05]  /*7c50*/  BSYNC.RECONVERGENT B0 ;  /* 0x0000000000007941 */ /* 0x000fea0003800200 */
.L_x_128:
[----:B------:R-:W-:Y:S01]  /*7c60*/  ULEA UR4, UR52, UR44, 0x3 ;  /* 0x0000002c34047291 */ /* 0x000fe2000f8e18ff */
[----:B------:R-:W-:-:S04]  /*7c70*/  DEPBAR.LE SB0, 0x0 ;  /* 0x000080000000791a */ /* 0x000fc80000000000 */
[----:B------:R-:W-:-:S04]  /*7c80*/  UIADD3 UR4, UPT, UPT, UR4, 0xe8, URZ ;  /* 0x000000e804047890 */ /* 0x000fc8000fffe0ff */
[----:B------:R-:W-:-:S09]  /*7c90*/  UPRMT UR4, UR54, 0x654, UR4 ;  /* 0x0000065436047896 */ /* 0x000fd20008000004 */
[----:B------:R-:W-:Y:S01]  /*7ca0*/  SYNCS.ARRIVE.TRANS64.RED.A1T0 RZ, [UR4], RZ ;  /* 0x000000ffffff79a7 */ /* 0x000fe20008100404 */
[----:B------:R-:W-:Y:S05]  /*7cb0*/  EXIT ;  /* 0x000000000000794d */ /* 0x000fea0003800000 */
.L_x_25:
[----:B--2---:R2:W3:Y:S02]  /*7cc0*/  SYNCS.PHASECHK.TRANS64.TRYWAIT P0, [R0+URZ+0x180], R2 ;  /* 0x00018002000075a7 */ /* 0x0044e400080011ff */
[----:B---3--:R-:W-:Y:S05]  /*7cd0*/  @!P0 NANOSLEEP.SYNCS 0x989680 ;  /* 0x009896800000895d */ /* 0x008fea0003900000 */
[----:B------:R-:W3:Y:S02]  /*7ce0*/  @!P0 SYNCS.PHASECHK.TRANS64 P0, [R0+URZ+0x180], R2 ;  /* 0x00018002000085a7 */ /* 0x000ee400080010ff */
[----:B---3--:R-:W-:Y:S05]  /*7cf0*/  @!P0 BRA `(.L_x_25) ;  /* 0xfffffffc00f08947 */ /* 0x008fea000383ffff */
[----:B------:R-:W-:Y:S05]  /*7d00*/  BRA `(.L_x_132) ;  /* 0xffffff9c00907947 */ /* 0x000fea000383ffff */
.L_x_28:
[----:B-1----:R-:W-:-:S07]  /*7d10*/  MOV R0, UR33 ;  /* 0x0000002100007c02 */ /* 0x002fce0008000f00 */
.L_x_133:
[----:B-1----:R1:W2:Y:S02]  /*7d20*/  SYNCS.PHASECHK.TRANS64.TRYWAIT P0, [R0+URZ+0x68], R3 ;  /* 0x00006803000075a7 */ /* 0x0022a400080011ff */
[----:B--2---:R-:W-:Y:S05]  /*7d30*/  @!P0 NANOSLEEP.SYNCS 0x989680 ;  /* 0x009896800000895d */ /* 0x004fea0003900000 */
[----:B------:R-:W2:Y:S02]  /*7d40*/  @!P0 SYNCS.PHASECHK.TRANS64 P0, [R0+URZ+0x68], R3 ;  /* 0x00006803000085a7 */ /* 0x000ea400080010ff */
[----:B--2---:R-:W-:Y:S05]  /*7d50*/  @!P0 BRA `(.L_x_133) ;  /* 0xfffffffc00f08947 */ /* 0x004fea000383ffff */
[----:B------:R-:W-:Y:S05]  /*7d60*/  BRA `(.L_x_27) ;  /* 0xffffff9c00d87947 */ /* 0x000fea000383ffff */
.L_x_35:
[----:B-1----:R-:W-:-:S07]  /*7d70*/  MOV R0, UR17 ;  /* 0x0000001100007c02 */ /* 0x002fce0008000f00 */
.L_x_134:
[----:B-1----:R1:W2:Y:S02]  /*7d80*/  SYNCS.PHASECHK.TRANS64.TRYWAIT P0, [R0+URZ+0x68], R3 ;  /* 0x00006803000075a7 */ /* 0x0022a400080011ff */
[----:B--2---:R-:W-:Y:S05]  /*7d90*/  @!P0 NANOSLEEP.SYNCS 0x989680 ;  /* 0x009896800000895d */ /* 0x004fea0003900000 */
[----:B------:R-:W2:Y:S02]  /*7da0*/  @!P0 SYNCS.PHASECHK.TRANS64 P0, [R0+URZ+0x68], R3 ;  /* 0x00006803000085a7 */ /* 0x000ea400080010ff */
[----:B--2---:R-:W-:Y:S05]  /*7db0*/  @!P0 BRA `(.L_x_134) ;  /* 0xfffffffc00f08947 */ /* 0x004fea000383ffff */
[----:B------:R-:W-:Y:S05]  /*7dc0*/  BRA `(.L_x_34) ;  /* 0xffffffa000947947 */ /* 0x000fea000383ffff */
.L_x_40:
[----:B-1----:R1:W2:Y:S02]  /*7dd0*/  SYNCS.PHASECHK.TRANS64.TRYWAIT P0, [R3+URZ+0x110], R0 ;  /* 0x00011000030075a7 */ /* 0x0022a400080011ff */
[----:B--2---:R-:W-:Y:S05]  /*7de0*/  @!P0 NANOSLEEP.SYNCS 0x989680 ;  /* 0x009896800000895d */ /* 0x004fea0003900000 */
[----:B------:R-:W2:Y:S02]  /*7df0*/  @!P0 SYNCS.PHASECHK.TRANS64 P0, [R3+URZ+0x110], R0 ;  /* 0x00011000030085a7 */ /* 0x000ea400080010ff */
[----:B--2---:R-:W-:Y:S05]  /*7e00*/  @!P0 BRA `(.L_x_40) ;  /* 0xfffffffc00f08947 */ /* 0x004fea000383ffff */
[----:B------:R-:W-:Y:S05]  /*7e10*/  BRA `(.L_x_135) ;  /* 0xffffffa400387947 */ /* 0x000fea000383ffff */
.L_x_44:
[----:B------:R-:W-:-:S07]  /*7e20*/  MOV R0, UR4 ;  /* 0x0000000400007c02 */ /* 0x000fce0008000f00 */
.L_x_136:
[----:B-1----:R1:W2:Y:S02]  /*7e30*/  SYNCS.PHASECHK.TRANS64.TRYWAIT P0, [R0+URZ], R2 ;  /* 0x00000002000075a7 */ /* 0x0022a400080011ff */
[----:B--2---:R-:W-:Y:S05]  /*7e40*/  @!P0 NANOSLEEP.SYNCS 0x989680 ;  /* 0x009896800000895d */ /* 0x004fea0003900000 */
[----:B------:R-:W2:Y:S02]  /*7e50*/  @!P0 SYNCS.PHASECHK.TRANS64 P0, [R0+URZ], R2 ;  /* 0x00000002000085a7 */ /* 0x000ea400080010ff */
[----:B--2---:R-:W-:Y:S05]  /*7e60*/  @!P0 BRA `(.L_x_136) ;  /* 0xfffffffc00f08947 */ /* 0x004fea000383ffff */
[----:B------:R-:W-:Y:S05]  /*7e70*/  BRA `(.L_x_137) ;  /* 0xffffffa800e47947 */ /* 0x000fea000383ffff */
.L_x_45:
[----:B------:R-:W-:-:S07]  /*7e80*/  MOV R0, UR5 ;  /* 0x0000000500007c02 */ /* 0x000fce0008000f00 */
.L_x_138:
[----:B-1----:R1:W2:Y:S02]  /*7e90*/  SYNCS.PHASECHK.TRANS64.TRYWAIT P0, [R0+URZ], R3 ;  /* 0x00000003000075a7 */ /* 0x0022a400080011ff */
[----:B--2---:R-:W-:Y:S05]  /*7ea0*/  @!P0 NANOSLEEP.SYNCS 0x989680 ;  /* 0x009896800000895d */ /* 0x004fea0003900000 */
[----:B------:R-:W2:Y:S02]  /*7eb0*/  @!P0 SYNCS.PHASECHK.TRANS64 P0, [R0+URZ], R3 ;  /* 0x00000003000085a7 */ /* 0x000ea400080010ff */
[----:B--2---:R-:W-:Y:S05]  /*7ec0*/  @!P0 BRA `(.L_x_138) ;  /* 0xfffffffc00f08947 */ /* 0x004fea000383ffff */
[----:B------:R-:W-:Y:S05]  /*7ed0*/  BRA `(.L_x_139) ;  /* 0xffffffa800f07947 */ /* 0x000fea000383ffff */
.L_x_46:
[----:B------:R-:W-:-:S07]  /*7ee0*/  MOV R0, UR5 ;  /* 0x0000000500007c02 */ /* 0x000fce0008000f00 */
.L_x_140:
[----:B-1----:R1:W2:Y:S02]  /*7ef0*/  SYNCS.PHASECHK.TRANS64.TRYWAIT P0, [R0+URZ], R3 ;  /* 0x00000003000075a7 */ /* 0x0022a400080011ff */
[----:B--2---:R-:W-:Y:S05]  /*7f00*/  @!P0 NANOSLEEP.SYNCS 0x989680 ;  /* 0x009896800000895d */ /* 0x004fea0003900000 */
[----:B------:R-:W2:Y:S02]  /*7f10*/  @!P0 SYNCS.PHASECHK.TRANS64 P0, [R0+URZ], R3 ;  /* 0x00000003000085a7 */ /* 0x000ea400080010ff */
[----:B--2---:R-:W-:Y:S05]  /*7f20*/  @!P0 BRA `(.L_x_140) ;  /* 0xfffffffc00f08947 */ /* 0x004fea000383ffff */
[----:B------:R-:W-:Y:S05]  /*7f30*/  BRA `(.L_x_141) ;  /* 0xffffffa800fc7947 */ /* 0x000fea000383ffff */
.L_x_47:
[----:B------:R-:W-:-:S07]  /*7f40*/  MOV R0, UR5 ;  /* 0x0000000500007c02 */ /* 0x000fce0008000f00 */
.L_x_142:
[----:B-1----:R1:W2:Y:S02]  /*7f50*/  SYNCS.PHASECHK.TRANS64.TRYWAIT P0, [R0+URZ], R3 ;  /* 0x00000003000075a7 */ /* 0x0022a400080011ff */
[----:B--2---:R-:W-:Y:S05]  /*7f60*/  @!P0 NANOSLEEP.SYNCS 0x989680 ;  /* 0x009896800000895d */ /* 0x004fea0003900000 */
[----:B------:R-:W2:Y:S02]  /*7f70*/  @!P0 SYNCS.PHASECHK.TRANS64 P0, [R0+URZ], R3 ;  /* 0x00000003000085a7 */ /* 0x000ea400080010ff */
[----:B--2---:R-:W-:Y:S05]  /*7f80*/  @!P0 BRA `(.L_x_142) ;  /* 0xfffffffc00f08947 */ /* 0x004fea000383ffff */
[----:B------:R-:W-:Y:S05]  /*7f90*/  BRA `(.L_x_143) ;  /* 0xffffffac00087947 */ /* 0x000fea000383ffff */
.L_x_48:
[----:B------:R-:W-:-:S07]  /*7fa0*/  MOV R0, UR5 ;  /* 0x0000000500007c02 */ /* 0x000fce0008000f00 */
.L_x_144:
[----:B-1----:R1:W2:Y:S02]  /*7fb0*/  SYNCS.PHASECHK.TRANS64.TRYWAIT P0, [R0+URZ], R3 ;  /* 0x00000003000075a7 */ /* 0x0022a400080011ff */
[----:B--2---:R-:W-:Y:S05]  /*7fc0*/  @!P0 NANOSLEEP.SYNCS 0x989680 ;  /* 0x009896800000895d */ /* 0x004fea0003900000 */
[----:B------:R-:W2:Y:S02]  /*7fd0*/  @!P0 SYNCS.PHASECHK.TRANS64 P0, [R0+URZ], R3 ;  /* 0x00000003000085a7 */ /* 0x000ea400080010ff */
[----:B--2---:R-:W-:Y:S05]  /*7fe0*/  @!P0 BRA `(.L_x_144) ;  /* 0xfffffffc00f08947 */ /* 0x004fea000383ffff */
[----:B------:R-:W-:Y:S05]  /*7ff0*/  BRA `(.L_x_145) ;  /* 0xffffffac00147947 */ /* 0x000fea000383ffff */
.L_x_49:
[----:B------:R-:W-:-:S07]  /*8000*/  MOV R0, UR5 ;  /* 0x0000000500007c02 */ /* 0x000fce0008000f00 */
.L_x_146:
[----:B-1----:R1:W2:Y:S02]  /*8010*/  SYNCS.PHASECHK.TRANS64.TRYWAIT P0, [R0+URZ], R3 ;  /* 0x00000003000075a7 */ /* 0x0022a400080011ff */
[----:B--2---:R-:W-:Y:S05]  /*8020*/  @!P0 NANOSLEEP.SYNCS 0x989680 ;  /* 0x009896800000895d */ /* 0x004fea0003900000 */
[----:B------:R-:W2:Y:S02]  /*8030*/  @!P0 SYNCS.PHASECHK.TRANS64 P0, [R0+URZ], R3 ;  /* 0x00000003000085a7 */ /* 0x000ea400080010ff */
[----:B--2---:R-:W-:Y:S05]  /*8040*/  @!P0 BRA `(.L_x_146) ;  /* 0xfffffffc00f08947 */ /* 0x004fea000383ffff */
[----:B------:R-:W-:Y:S05]  /*8050*/  BRA `(.L_x_147) ;  /* 0xffffffac00207947 */ /* 0x000fea000383ffff */
.L_x_50:
[----:B------:R-:W-:-:S07]  /*8060*/  MOV R0, UR5 ;  /* 0x0000000500007c02 */ /* 0x000fce0008000f00 */
.L_x_148:
[----:B-1----:R1:W2:Y:S02]  /*8070*/  SYNCS.PHASECHK.TRANS64.TRYWAIT P0, [R0+URZ], R3 ;  /* 0x00000003000075a7 */ /* 0x0022a400080011ff */
[----:B--2---:R-:W-:Y:S05]  /*8080*/  @!P0 NANOSLEEP.SYNCS 0x989680 ;  /* 0x009896800000895d */ /* 0x004fea0003900000 */
[----:B------:R-:W2:Y:S02]  /*8090*/  @!P0 SYNCS.PHASECHK.TRANS64 P0, [R0+URZ], R3 ;  /* 0x00000003000085a7 */ /* 0x000ea400080010ff */
[----:B--2---:R-:W-:Y:S05]  /*80a0*/  @!P0 BRA `(.L_x_148) ;  /* 0xfffffffc00f08947 */ /* 0x004fea000383ffff */
[----:B------:R-:W-:Y:S05]  /*80b0*/  BRA `(.L_x_149) ;  /* 0xffffffac002c7947 */ /* 0x000fea000383ffff */
.L_x_51:
[----:B------:R-:W-:-:S07]  /*80c0*/  MOV R0, UR5 ;  /* 0x0000000500007c02 */ /* 0x000fce0008000f00 */
.L_x_150:
[----:B-1----:R1:W2:Y:S02]  /*80d0*/  SYNCS.PHASECHK.TRANS64.TRYWAIT P0, [R0+URZ], R3 ;  /* 0x00000003000075a7 */ /* 0x0022a400080011ff */
[----:B--2---:R-:W-:Y:S05]  /*80e0*/  @!P0 NANOSLEEP.SYNCS 0x989680 ;  /* 0x009896800000895d */ /* 0x004fea0003900000 */
[----:B------:R-:W2:Y:S02]  /*80f0*/  @!P0 SYNCS.PHASECHK.TRANS64 P0, [R0+URZ], R3 ;  /* 0x00000003000085a7 */ /* 0x000ea400080010ff */
[----:B--2---:R-:W-:Y:S05]  /*8100*/  @!P0 BRA `(.L_x_150) ;  /* 0xfffffffc00f08947 */ /* 0x004fea000383ffff */
[----:B------:R-:W-:Y:S05]  /*8110*/  BRA `(.L_x_151) ;  /* 0xffffffac00387947 */ /* 0x000fea000383ffff */
.L_x_52:
[----:B------:R-:W-:-:S07]  /*8120*/  MOV R0, UR5 ;  /* 0x0000000500007c02 */ /* 0x000fce0008000f00 */
.L_x_152:
[----:B-1----:R1:W2:Y:S02]  /*8130*/  SYNCS.PHASECHK.TRANS64.TRYWAIT P0, [R0+URZ], R3 ;  /* 0x00000003000075a7 */ /* 0x0022a400080011ff */
[----:B--2---:R-:W-:Y:S05]  /*8140*/  @!P0 NANOSLEEP.SYNCS 0x989680 ;  /* 0x009896800000895d */ /* 0x004fea0003900000 */
[----:B------:R-:W2:Y:S02]  /*8150*/  @!P0 SYNCS.PHASECHK.TRANS64 P0, [R0+URZ], R3 ;  /* 0x00000003000085a7 */ /* 0x000ea400080010ff */
[----:B--2---:R-:W-:Y:S05]  /*8160*/  @!P0 BRA `(.L_x_152) ;  /* 0xfffffffc00f08947 */ /* 0x004fea000383ffff */
[----:B------:R-:W-:Y:S05]  /*8170*/  BRA `(.L_x_153) ;  /* 0xffffffac00447947 */ /* 0x000fea000383ffff */
.L_x_53:
[----:B------:R-:W-:-:S07]  /*8180*/  MOV R0, UR5 ;  /* 0x0000000500007c02 */ /* 0x000fce0008000f00 */
.L_x_154:
[----:B-1----:R1:W2:Y:S02]  /*8190*/  SYNCS.PHASECHK.TRANS64.TRYWAIT P0, [R0+URZ], R3 ;  /* 0x00000003000075a7 */ /* 0x0022a400080011ff */
[----:B--2---:R-:W-:Y:S05]  /*81a0*/  @!P0 NANOSLEEP.SYNCS 0x989680 ;  /* 0x009896800000895d */ /* 0x004fea0003900000 */
[----:B------:R-:W2:Y:S02]  /*81b0*/  @!P0 SYNCS.PHASECHK.TRANS64 P0, [R0+URZ], R3 ;  /* 0x00000003000085a7 */ /* 0x000ea400080010ff */
[----:B--2---:R-:W-:Y:S05]  /*81c0*/  @!P0 BRA `(.L_x_154) ;  /* 0xfffffffc00f08947 */ /* 0x004fea000383ffff */
[----:B------:R-:W-:Y:S05]  /*81d0*/  BRA `(.L_x_155) ;  /* 0xffffffac00507947 */ /* 0x000fea000383ffff */
.L_x_54:
[----:B------:R-:W-:-:S07]  /*81e0*/  MOV R0, UR5 ;  /* 0x0000000500007c02 */ /* 0x000fce0008000f00 */
.L_x_156:
[----:B-1----:R1:W2:Y:S02]  /*81f0*/  SYNCS.PHASECHK.TRANS64.TRYWAIT P0, [R0+URZ], R3 ;  /* 0x00000003000075a7 */ /* 0x0022a400080011ff */
[----:B--2---:R-:W-:Y:S05]  /*8200*/  @!P0 NANOSLEEP.SYNCS 0x989680 ;  /* 0x009896800000895d */ /* 0x004fea0003900000 */
[----:B------:R-:W2:Y:S02]  /*8210*/  @!P0 SYNCS.PHASECHK.TRANS64 P0, [R0+URZ], R3 ;  /* 0x00000003000085a7 */ /* 0x000ea400080010ff */
[----:B--2---:R-:W-:Y:S05]  /*8220*/  @!P0 BRA `(.L_x_156) ;  /* 0xfffffffc00f08947 */ /* 0x004fea000383ffff */
[----:B------:R-:W-:Y:S05]  /*8230*/  BRA `(.L_x_157) ;  /* 0xffffffac005c7947 */ /* 0x000fea000383ffff */
.L_x_55:
[----:B------:R-:W-:-:S07]  /*8240*/  MOV R0, UR5 ;  /* 0x0000000500007c02 */ /* 0x000fce0008000f00 */
.L_x_158:
[----:B-1----:R1:W2:Y:S02]  /*8250*/  SYNCS.PHASECHK.TRANS64.TRYWAIT P0, [R0+URZ], R3 ;  /* 0x00000003000075a7 */ /* 0x0022a400080011ff */
[----:B--2---:R-:W-:Y:S05]  /*8260*/  @!P0 NANOSLEEP.SYNCS 0x989680 ;  /* 0x009896800000895d */ /* 0x004fea0003900000 */
[----:B------:R-:W2:Y:S02]  /*8270*/  @!P0 SYNCS.PHASECHK.TRANS64 P0, [R0+URZ], R3 ;  /* 0x00000003000085a7 */ /* 0x000ea400080010ff */
[----:B--2---:R-:W-:Y:S05]  /*8280*/  @!P0 BRA `(.L_x_158) ;  /* 0xfffffffc00f08947 */ /* 0x004fea000383ffff */
[----:B------:R-:W-:Y:S05]  /*8290*/  BRA `(.L_x_159) ;  /* 0xffffffac00687947 */ /* 0x000fea000383ffff */
.L_x_58:
[----:B-1----:R1:W2:Y:S02]  /*82a0*/  SYNCS.PHASECHK.TRANS64.TRYWAIT P0, [R2+URZ+0x170], R4 ;  /* 0x00017004020075a7 */ /* 0x0022a400080011ff */
[----:B--2---:R-:W-:Y:S05]  /*82b0*/  @!P0 NANOSLEEP.SYNCS 0x989680 ;  /* 0x009896800000895d */ /* 0x004fea0003900000 */
[----:B------:R-:W2:Y:S02]  /*82c0*/  @!P0 SYNCS.PHASECHK.TRANS64 P0, [R2+URZ+0x170], R4 ;  /* 0x00017004020085a7 */ /* 0x000ea400080010ff */
[----:B--2---:R-:W-:Y:S05]  /*82d0*/  @!P0 BRA `(.L_x_58) ;  /* 0xfffffffc00f08947 */ /* 0x004fea000383ffff */
[----:B------:R-:W-:Y:S05]  /*82e0*/  BRA `(.L_x_160) ;  /* 0xffffffac00c47947 */ /* 0x000fea000383ffff */
.L_x_59:
[----:B------:R-:W-:-:S07]  /*82f0*/  MOV R2, UR4 ;  /* 0x0000000400027c02 */ /* 0x000fce0008000f00 */
.L_x_161:
[----:B-1----:R1:W2:Y:S02]  /*8300*/  SYNCS.PHASECHK.TRANS64.TRYWAIT P0, [R2+URZ+0x120], R5 ;  /* 0x00012005020075a7 */ /* 0x0022a400080011ff */
[----:B--2---:R-:W-:Y:S05]  /*8310*/  @!P0 NANOSLEEP.SYNCS 0x989680 ;  /* 0x009896800000895d */ /* 0x004fea0003900000 */
[----:B------:R-:W2:Y:S02]  /*8320*/  @!P0 SYNCS.PHASECHK.TRANS64 P0, [R2+URZ+0x120], R5 ;  /* 0x00012005020085a7 */ /* 0x000ea400080010ff */
[----:B--2---:R-:W-:Y:S05]  /*8330*/  @!P0 BRA `(.L_x_161) ;  /* 0xfffffffc00f08947 */ /* 0x004fea000383ffff */
[----:B------:R-:W-:Y:S05]  /*8340*/  BRA `(.L_x_162) ;  /* 0xffffffac00d47947 */ /* 0x000fea000383ffff */
.L_x_60:
[----:B-1----:R1:W2:Y:S02]  /*8350*/  SYNCS.PHASECHK.TRANS64.TRYWAIT P1, [R2+URZ+0x110], R4 ;  /* 0x00011004020075a7 */ /* 0x0022a400080211ff */
[----:B--2---:R-:W-:Y:S05]  /*8360*/  @!P1 NANOSLEEP.SYNCS 0x989680 ;  /* 0x009896800000995d */ /* 0x004fea0003900000 */
[----:B------:R-:W2:Y:S02]  /*8370*/  @!P1 SYNCS.PHASECHK.TRANS64 P1, [R2+URZ+0x110], R4 ;  /* 0x00011004020095a7 */ /* 0x000ea400080210ff */
[----:B--2---:R-:W-:Y:S05]  /*8380*/  @!P1 BRA `(.L_x_60) ;  /* 0xfffffffc00f09947 */ /* 0x004fea000383ffff */
[----:B------:R-:W-:Y:S05]  /*8390*/  BRA `(.L_x_163) ;  /* 0xffffffb000047947 */ /* 0x000fea000383ffff */
.L_x_63:
[----:B------:R-:W-:-:S07]  /*83a0*/  MOV R0, UR4 ;  /* 0x0000000400007c02 */ /* 0x000fce0008000f00 */
.L_x_164:
[----:B-1----:R1:W2:Y:S02]  /*83b0*/  SYNCS.PHASECHK.TRANS64.TRYWAIT P0, [R0+URZ+0x120], R2 ;  /* 0x00012002000075a7 */ /* 0x0022a400080011ff */
[----:B--2---:R-:W-:Y:S05]  /*83c0*/  @!P0 NANOSLEEP.SYNCS 0x989680 ;  /* 0x009896800000895d */ /* 0x004fea0003900000 */
[----:B------:R-:W2:Y:S02]  /*83d0*/  @!P0 SYNCS.PHASECHK.TRANS64 P0, [R0+URZ+0x120], R2 ;  /* 0x00012002000085a7 */ /* 0x000ea400080010ff */
[----:B--2---:R-:W-:Y:S05]  /*83e0*/  @!P0 BRA `(.L_x_164) ;  /* 0xfffffffc00f08947 */ /* 0x004fea000383ffff */
[----:B------:R-:W-:Y:S05]  /*83f0*/  BRA `(.L_x_62) ;  /* 0xffffffb000587947 */ /* 0x000fea000383ffff */
.L_x_70:
[----:B-1----:R1:W2:Y:S02]  /*8400*/  SYNCS.PHASECHK.TRANS64.TRYWAIT P1, [R0+URZ+0x110], R2 ;  /* 0x00011002000075a7 */ /* 0x0022a400080211ff */
[----:B--2---:R-:W-:Y:S05]  /*8410*/  @!P1 NANOSLEEP.SYNCS 0x989680 ;  /* 0x009896800000995d */ /* 0x004fea0003900000 */
[----:B------:R-:W2:Y:S02]  /*8420*/  @!P1 SYNCS.PHASECHK.TRANS64 P1, [R0+URZ+0x110], R2 ;  /* 0x00011002000095a7 */ /* 0x000ea400080210ff */
[----:B--2---:R-:W-:Y:S05]  /*8430*/  @!P1 BRA `(.L_x_70) ;  /* 0xfffffffc00f09947 */ /* 0x004fea000383ffff */
[----:B------:R-:W-:Y:S05]  /*8440*/  BRA `(.L_x_165) ;  /* 0xffffffb400cc7947 */ /* 0x000fea000383ffff */
.L_x_71:
[----:B------:R-:W-:-:S07]  /*8450*/  MOV R2, UR31 ;  /* 0x0000001f00027c02 */ /* 0x000fce0008000f00 */
.L_x_166:
[----:B-1----:R1:W2:Y:S02]  /*8460*/  SYNCS.PHASECHK.TRANS64.TRYWAIT P0, [R2+URZ+0x150], R0 ;  /* 0x00015000020075a7 */ /* 0x0022a400080011ff */
[----:B--2---:R-:W-:Y:S05]  /*8470*/  @!P0 NANOSLEEP.SYNCS 0x989680 ;  /* 0x009896800000895d */ /* 0x004fea0003900000 */
[----:B------:R-:W2:Y:S02]  /*8480*/  @!P0 SYNCS.PHASECHK.TRANS64 P0, [R2+URZ+0x150], R0 ;  /* 0x00015000020085a7 */ /* 0x000ea400080010ff */
[----:B--2---:R-:W-:Y:S05]  /*8490*/  @!P0 BRA `(.L_x_166) ;  /* 0xfffffffc00f08947 */ /* 0x004fea000383ffff */
[----:B------:R-:W-:Y:S05]  /*84a0*/  BRA `(.L_x_167) ;  /* 0xffffffb8001c7947 */ /* 0x000fea000383ffff */
.L_x_74:
[----:B------:R-:W-:Y:S07]  /*84b0*/  MOV R0, UR5 ;  /* 0x0000000500007c02 */ /* 0x000fee0008000f00 */
.L_x_168:
[----:B-1----:R1:W2:Y:S02]  /*84c0*/  SYNCS.PHASECHK.TRANS64.TRYWAIT P0, [R0+URZ], R2 ;  /* 0x00000002000075a7 */ /* 0x0022a400080011ff */
[----:B--2---:R-:W-:Y:S05]  /*84d0*/  @!P0 NANOSLEEP.SYNCS 0x989680 ;  /* 0x009896800000895d */ /* 0x004fea0003900000 */
[----:B------:R-:W2:Y:S02]  /*84e0*/  @!P0 SYNCS.PHASECHK.TRANS64 P0, [R0+URZ], R2 ;  /* 0x00000002000085a7 */ /* 0x000ea400080010ff */
[----:B--2---:R-:W-:Y:S05]  /*84f0*/  @!P0 BRA `(.L_x_168) ;  /* 0xfffffffc00f08947 */ /* 0x004fea000383ffff */
[----:B------:R-:W-:Y:S05]  /*8500*/  BRA `(.L_x_73) ;  /* 0xffffffb800387947 */ /* 0x000fea000383ffff */
.L_x_77:
[----:B------:R-:W-:-:S07]  /*8510*/  MOV R0, UR4 ;  /* 0x0000000400007c02 */ /* 0x000fce0008000f00 */
.L_x_169:
[----:B--2---:R2:W4:Y:S02]  /*8520*/  SYNCS.PHASECHK.TRANS64.TRYWAIT P0, [R0+URZ], R2 ;  /* 0x00000002000075a7 */ /* 0x00452400080011ff */
[----:B----4-:R-:W-:Y:S05]  /*8530*/  @!P0 NANOSLEEP.SYNCS 0x989680 ;  /* 0x009896800000895d */ /* 0x010fea0003900000 */
[----:B------:R-:W4:Y:S02]  /*8540*/  @!P0 SYNCS.PHASECHK.TRANS64 P0, [R0+URZ], R2 ;  /* 0x00000002000085a7 */ /* 0x000f2400080010ff */
[----:B----4-:R-:W-:Y:S05]  /*8550*/  @!P0 BRA `(.L_x_169) ;  /* 0xfffffffc00f08947 */ /* 0x010fea000383ffff */
[----:B------:R-:W-:Y:S05]  /*8560*/  BRA `(.L_x_170) ;  /* 0xffffffbc00147947 */ /* 0x000fea000383ffff */
.L_x_78:
[----:B------:R-:W-:-:S07]  /*8570*/  MOV R0, UR5 ;  /* 0x0000000500007c02 */ /* 0x000fce0008000f00 */
.L_x_171:
[----:B-1----:R1:W2:Y:S02]  /*8580*/  SYNCS.PHASECHK.TRANS64.TRYWAIT P0, [R0+URZ], R3 ;  /* 0x00000003000075a7 */ /* 0x0022a400080011ff */
[----:B--2---:R-:W-:Y:S05]  /*8590*/  @!P0 NANOSLEEP.SYNCS 0x989680 ;  /* 0x009896800000895d */ /* 0x004fea0003900000 */
[----:B------:R-:W2:Y:S02]  /*85a0*/  @!P0 SYNCS.PHASECHK.TRANS64 P0, [R0+URZ], R3 ;  /* 0x00000003000085a7 */ /* 0x000ea400080010ff */
[----:B--2---:R-:W-:Y:S05]  /*85b0*/  @!P0 BRA `(.L_x_171) ;  /* 0xfffffffc00f08947 */ /* 0x004fea000383ffff */
[----:B------:R-:W-:Y:S05]  /*85c0*/  BRA `(.L_x_172) ;  /* 0xffffffbc00207947 */ /* 0x000fea000383ffff */
.L_x_79:
[----:B------:R-:W-:-:S07]  /*85d0*/  MOV R0, UR5 ;  /* 0x0000000500007c02 */ /* 0x000fce0008000f00 */
.L_x_173:
[----:B-1----:R1:W2:Y:S02]  /*85e0*/  SYNCS.PHASECHK.TRANS64.TRYWAIT P0, [R0+URZ], R3 ;  /* 0x00000003000075a7 */ /* 0x0022a400080011ff */
[----:B--2---:R-:W-:Y:S05]  /*85f0*/  @!P0 NANOSLEEP.SYNCS 0x989680 ;  /* 0x009896800000895d */ /* 0x004fea0003900000 */
[----:B------:R-:W2:Y:S02]  /*8600*/  @!P0 SYNCS.PHASECHK.TRANS64 P0, [R0+URZ], R3 ;  /* 0x00000003000085a7 */ /* 0x000ea400080010ff */
[----:B--2---:R-:W-:Y:S05]  /*8610*/  @!P0 BRA `(.L_x_173) ;  /* 0xfffffffc00f08947 */ /* 0x004fea000383ffff */
[----:B------:R-:W-:Y:S05]  /*8620*/  BRA `(.L_x_174) ;  /* 0xffffffbc002c7947 */ /* 0x000fea000383ffff */
.L_x_80:
[----:B-1----:R-:W-:-:S07]  /*8630*/  MOV R0, UR4 ;  /* 0x0000000400007c02 */ /* 0x002fce0008000f00 */
.L_x_175:
[----:B-1----:R1:W2:Y:S02]  /*8640*/  SYNCS.PHASECHK.TRANS64.TRYWAIT P0, [R0+URZ], R2 ;  /* 0x00000002000075a7 */ /* 0x0022a400080011ff */
[----:B--2---:R-:W-:Y:S05]  /*8650*/  @!P0 NANOSLEEP.SYNCS 0x989680 ;  /* 0x009896800000895d */ /* 0x004fea0003900000 */
[----:B------:R-:W2:Y:S02]  /*8660*/  @!P0 SYNCS.PHASECHK.TRANS64 P0, [R0+URZ], R2 ;  /* 0x00000002000085a7 */ /* 0x000ea400080010ff */
[----:B--2---:R-:W-:Y:S05]  /*8670*/  @!P0 BRA `(.L_x_175) ;  /* 0xfffffffc00f08947 */ /* 0x004fea000383ffff */
[----:B------:R-:W-:Y:S05]  /*8680*/  BRA `(.L_x_176) ;  /* 0xffffffbc00387947 */ /* 0x000fea000383ffff */
.L_x_85:
[----:B---3--:R3:W1:Y:S02]  /*8690*/  SYNCS.PHASECHK.TRANS64.TRYWAIT P0, [R12+URZ+0x110], R0 ;  /* 0x000110000c0075a7 */ /* 0x00866400080011ff */
[----:B-1----:R-:W-:Y:S05]  /*86a0*/  @!P0 NANOSLEEP.SYNCS 0x989680 ;  /* 0x009896800000895d */ /* 0x002fea0003900000 */
[----:B------:R-:W1:Y:S02]  /*86b0*/  @!P0 SYNCS.PHASECHK.TRANS64 P0, [R12+URZ+0x110], R0 ;  /* 0x000110000c0085a7 */ /* 0x000e6400080010ff */
[----:B-1----:R-:W-:Y:S05]  /*86c0*/  @!P0 BRA `(.L_x_85) ;  /* 0xfffffffc00f08947 */ /* 0x002fea000383ffff */
[----:B------:R-:W-:Y:S05]  /*86d0*/  BRA `(.L_x_177) ;  /* 0xffffffc000487947 */ /* 0x000fea000383ffff */
.L_x_88:
[----:B-1----:R-:W-:Y:S07]  /*86e0*/  MOV R0, UR24 ;  /* 0x0000001800007c02 */ /* 0x002fee0008000f00 */
.L_x_178:
[----:B-1----:R1:W2:Y:S02]  /*86f0*/  SYNCS.PHASECHK.TRANS64.TRYWAIT P2, [R0+URZ+0x108], R6 ;  /* 0x00010806000075a7 */ /* 0x0022a400080411ff */
[----:B--2---:R-:W-:Y:S05]  /*8700*/  @!P2 NANOSLEEP.SYNCS 0x989680 ;  /* 0x009896800000a95d */ /* 0x004fea0003900000 */
[----:B------:R-:W2:Y:S02]  /*8710*/  @!P2 SYNCS.PHASECHK.TRANS64 P2, [R0+URZ+0x108], R6 ;  /* 0x000108060000a5a7 */ /* 0x000ea400080410ff */
[----:B--2---:R-:W-:Y:S05]  /*8720*/  @!P2 BRA `(.L_x_178) ;  /* 0xfffffffc00f0a947 */ /* 0x004fea000383ffff */
[----:B------:R-:W-:Y:S05]  /*8730*/  BRA `(.L_x_87) ;  /* 0xffffffc400ac7947 */ /* 0x000fea000383ffff */
.L_x_91:
[----:B------:R-:W-:Y:S07]  /*8740*/  MOV R0, UR4 ;  /* 0x0000000400007c02 */ /* 0x000fee0008000f00 */
.L_x_179:
[----:B-1----:R1:W2:Y:S02]  /*8750*/  SYNCS.PHASECHK.TRANS64.TRYWAIT P0, [R0+URZ+0xe8], R9 ;  /* 0x0000e809000075a7 */ /* 0x0022a400080011ff */
[----:B--2---:R-:W-:Y:S05]  /*8760*/  @!P0 NANOSLEEP.SYNCS 0x989680 ;  /* 0x009896800000895d */ /* 0x004fea0003900000 */
[----:B------:R-:W2:Y:S02]  /*8770*/  @!P0 SYNCS.PHASECHK.TRANS64 P0, [R0+URZ+0xe8], R9 ;  /* 0x0000e809000085a7 */ /* 0x000ea400080010ff */
[----:B--2---:R-:W-:Y:S05]  /*8780*/  @!P0 BRA `(.L_x_179) ;  /* 0xfffffffc00f08947 */ /* 0x004fea000383ffff */
[----:B------:R-:W-:Y:S05]  /*8790*/  BRA `(.L_x_180) ;  /* 0xffffffc8000c7947 */ /* 0x000fea000383ffff */
.L_x_92:
[----:B------:R-:W-:Y:S07]  /*87a0*/  MOV R6, UR5 ;  /* 0x0000000500067c02 */ /* 0x000fee0008000f00 */
.L_x_181:
[----:B-1----:R1:W2:Y:S02]  /*87b0*/  SYNCS.PHASECHK.TRANS64.TRYWAIT P0, [R6+URZ+0xe8], R0 ;  /* 0x0000e800060075a7 */ /* 0x0022a400080011ff */
[----:B--2---:R-:W-:Y:S05]  /*87c0*/  @!P0 NANOSLEEP.SYNCS 0x989680 ;  /* 0x009896800000895d */ /* 0x004fea0003900000 */
[----:B------:R-:W2:Y:S02]  /*87d0*/  @!P0 SYNCS.PHASECHK.TRANS64 P0, [R6+URZ+0xe8], R0 ;  /* 0x0000e800060085a7 */ /* 0x000ea400080010ff */
[----:B--2---:R-:W-:Y:S05]  /*87e0*/  @!P0 BRA `(.L_x_181) ;  /* 0xfffffffc00f08947 */ /* 0x004fea000383ffff */
[----:B------:R-:W-:Y:S05]  /*87f0*/  BRA `(.L_x_182) ;  /* 0xffffffc800687947 */ /* 0x000fea000383ffff */
.L_x_94:
[----:B------:R-:W-:-:S07]  /*8800*/  MOV R0, UR4 ;  /* 0x0000000400007c02 */ /* 0x000fce0008000f00 */
.L_x_183:
[----:B-1----:R1:W2:Y:S02]  /*8810*/  SYNCS.PHASECHK.TRANS64.TRYWAIT P0, [R0+URZ], R2 ;  /* 0x00000002000075a7 */ /* 0x0022a400080011ff */
[----:B--2---:R-:W-:Y:S05]  /*8820*/  @!P0 NANOSLEEP.SYNCS 0x989680 ;  /* 0x009896800000895d */ /* 0x004fea0003900000 */
[----:B------:R-:W2:Y:S02]  /*8830*/  @!P0 SYNCS.PHASECHK.TRANS64 P0, [R0+URZ], R2 ;  /* 0x00000002000085a7 */ /* 0x000ea400080010ff */
[----:B--2---:R-:W-:Y:S05]  /*8840*/  @!P0 BRA `(.L_x_183) ;  /* 0xfffffffc00f08947 */ /* 0x004fea000383ffff */
[----:B------:R-:W-:Y:S05]  /*8850*/  BRA `(.L_x_184) ;  /* 0xffffffc800f87947 */ /* 0x000fea000383ffff */
.L_x_95:
[----:B------:R-:W-:-:S07]  /*8860*/  MOV R0, UR5 ;  /* 0x0000000500007c02 */ /* 0x000fce0008000f00 */
.L_x_185:
[----:B-1----:R1:W2:Y:S02]  /*8870*/  SYNCS.PHASECHK.TRANS64.TRYWAIT P0, [R0+URZ], R2 ;  /* 0x00000002000075a7 */ /* 0x0022a400080011ff */
[----:B--2---:R-:W-:Y:S05]  /*8880*/  @!P0 NANOSLEEP.SYNCS 0x989680 ;  /* 0x009896800000895d */ /* 0x004fea0003900000 */
[----:B------:R-:W2:Y:S02]  /*8890*/  @!P0 SYNCS.PHASECHK.TRANS64 P0, [R0+URZ], R2 ;  /* 0x00000002000085a7 */ /* 0x000ea400080010ff */
[----:B--2---:R-:W-:Y:S05]  /*88a0*/  @!P0 BRA `(.L_x_185) ;  /* 0xfffffffc00f08947 */ /* 0x004fea000383ffff */
[----:B------:R-:W-:Y:S05]  /*88b0*/  BRA `(.L_x_186) ;  /* 0xffffffcc00047947 */ /* 0x000fea000383ffff */
.L_x_97:
[----:B-1----:R1:W2:Y:S02]  /*88c0*/  SYNCS.PHASECHK.TRANS64.TRYWAIT P0, [R0+URZ+0x110], R2 ;  /* 0x00011002000075a7 */ /* 0x0022a400080011ff */
[----:B--2---:R-:W-:Y:S05]  /*88d0*/  @!P0 NANOSLEEP.SYNCS 0x989680 ;  /* 0x009896800000895d */ /* 0x004fea0003900000 */
[----:B------:R-:W2:Y:S02]  /*88e0*/  @!P0 SYNCS.PHASECHK.TRANS64 P0, [R0+URZ+0x110], R2 ;  /* 0x00011002000085a7 */ /* 0x000ea400080010ff */
[----:B--2---:R-:W-:Y:S05]  /*88f0*/  @!P0 BRA `(.L_x_97) ;  /* 0xfffffffc00f08947 */ /* 0x004fea000383ffff */
[----:B------:R-:W-:Y:S05]  /*8900*/  BRA `(.L_x_187) ;  /* 0xffffffcc00f07947 */ /* 0x000fea000383ffff */
.L_x_107:
[----:B-1----:R1:W3:Y:S02]  /*8910*/  SYNCS.PHASECHK.TRANS64.TRYWAIT P1, [R2+URZ+0xd0], R4 ;  /* 0x0000d004020075a7 */ /* 0x0022e400080211ff */
[----:B---3--:R-:W-:Y:S05]  /*8920*/  @!P1 NANOSLEEP.SYNCS 0x989680 ;  /* 0x009896800000995d */ /* 0x008fea0003900000 */
[----:B------:R-:W3:Y:S02]  /*8930*/  @!P1 SYNCS.PHASECHK.TRANS64 P1, [R2+URZ+0xd0], R4 ;  /* 0x0000d004020095a7 */ /* 0x000ee400080210ff */
[----:B---3--:R-:W-:Y:S05]  /*8940*/  @!P1 BRA `(.L_x_107) ;  /* 0xfffffffc00f09947 */ /* 0x008fea000383ffff */
[----:B------:R-:W-:Y:S05]  /*8950*/  BRA `(.L_x_106) ;  /* 0xffffffdc00607947 */ /* 0x000fea000383ffff */
.L_x_109:
[----:B-1----:R1:W2:Y:S02]  /*8960*/  SYNCS.PHASECHK.TRANS64.TRYWAIT P0, [R27+URZ+0x130], R3 ;  /* 0x000130031b0075a7 */ /* 0x0022a400080011ff */
[----:B--2---:R-:W-:Y:S05]  /*8970*/  @!P0 NANOSLEEP.SYNCS 0x989680 ;  /* 0x009896800000895d */ /* 0x004fea0003900000 */
[----:B------:R-:W2:Y:S02]  /*8980*/  @!P0 SYNCS.PHASECHK.TRANS64 P0, [R27+URZ+0x130], R3 ;  /* 0x000130031b0085a7 */ /* 0x000ea400080010ff */
[----:B--2---:R-:W-:Y:S05]  /*8990*/  @!P0 BRA `(.L_x_109) ;  /* 0xfffffffc00f08947 */ /* 0x004fea000383ffff */
[----:B------:R-:W-:Y:S05]  /*89a0*/  BRA `(.L_x_108) ;  /* 0xffffffdc00b07947 */ /* 0x000fea000383ffff */
.L_x_120:
[----:B-1----:R1:W2:Y:S02]  /*89b0*/  SYNCS.PHASECHK.TRANS64.TRYWAIT P0, [R2+URZ+0xd0], R63 ;  /* 0x0000d03f020075a7 */ /* 0x0022a400080011ff */
[----:B--2---:R-:W-:Y:S05]  /*89c0*/  @!P0 NANOSLEEP.SYNCS 0x989680 ;  /* 0x009896800000895d */ /* 0x004fea0003900000 */
[----:B------:R-:W2:Y:S02]  /*89d0*/  @!P0 SYNCS.PHASECHK.TRANS64 P0, [R2+URZ+0xd0], R63 ;  /* 0x0000d03f020085a7 */ /* 0x000ea400080010ff */
[----:B--2---:R-:W-:Y:S05]  /*89e0*/  @!P0 BRA `(.L_x_120) ;  /* 0xfffffffc00f08947 */ /* 0x004fea000383ffff */
[----:B------:R-:W-:Y:S05]  /*89f0*/  BRA `(.L_x_119) ;  /* 0xffffffe400c47947 */ /* 0x000fea000383ffff */
        .weak           $__internal_0_$__cuda_sm10x_tcgen05_guardrail_trap_col_being_dealloced_not_returned_by_alloc
        .type           $__internal_0_$__cuda_sm10x_tcgen05_guardrail_trap_col_being_dealloced_not_returned_by_alloc,@function
        .size           $__internal_0_$__cuda_sm10x_tcgen05_guardrail_trap_col_being_dealloced_not_returned_by_alloc,($__internal_1_$__cuda_sm10x_tcgen05_guardrail_trap_phase_invalid_during_alloc - $__internal_0_$__cuda_sm10x_tcgen05_guardrail_trap_col_being_dealloced_not_returned_by_alloc)
$__internal_0_$__cuda_sm10x_tcgen05_guardrail_trap_col_being_dealloced_not_returned_by_alloc:
[----:B------:R-:W-:Y:S05]  /*8a00*/  BPT.TRAP 0x1 ;  /* 0x000000040000795c */ /* 0x000fea0000300000 */
[----:B------:R-:W-:-:S04]  /*8a10*/  HFMA2 R3, -RZ, RZ, 0, 0 ;  /* 0x00000000ff037431 */ /* 0x000fc800000001ff */
[----:B------:R-:W-:Y:S05]  /*8a20*/  RET.REL.NODEC R2 `(_ZN7cutlass13device_kernelINS_4gemm6kernel13GemmUniversalIN4cute5tupleIJiiiiEEENS1_10collective13CollectiveMmaINS1_35MainloopSm100TmaUmmaWarpSpecializedILi13ELi2ELi4ENS5_IJNS4_1CILi1EEENSA_ILi8EEESB_EEEEENS5_IJNSA_ILi64EEESF_SF_EEENS_6half_tENS5_IJlSB_lEEESH_SI_NS4_8TiledMMAINS4_8MMA_AtomIJNS4_20SM100_MMA_F16BF16_SSISH_SH_fLi64ELi64ELNS4_4UMMA5MajorE0ELSN_0ELNSM_7ScaleInE0ELSO_0EEEEEENS4_6LayoutINS5_IJSB_SB_SB_EEENS5_IJNSA_ILi0EEEST_ST_EEEEENS5_IJNS4_10UnderscoreESW_SW_EEEEENS4_23SM90_TMA_LOAD_MULTICASTENS4_14ComposedLayoutINS4_7SwizzleILi3ELi4ELi3EEENS4_18smem_ptr_flag_bitsILi16EEENSR_INS5_IJSC_SF_EEENS5_IJSF_SB_EEEEEEEvNS4_8identityENS4_13SM90_TMA_LOADES18_vS19_EENS_8epilogue10collective18CollectiveEpilogueINS1C_23Sm100TmaWarpSpecializedILi3ELi2ELi16ELb1ELb0EEEJSG_NS5_IJNSR_ISF_SB_EENSR_INSA_ILi32EEESB_EEEEESH_SI_SH_SI_NS1C_6fusion15FusionCallbacksIS1G_NS1L_17LinearCombinationISH_fSH_fLNS_15FloatRoundStyleE2EEESG_S1K_JEEENS4_5SM1004TMEM4LOAD26SM100_TMEM_LOAD_16dp256b4xES1A_NS10_INS11_ILi2ELi4ELi3EEES14_NSR_INS5_IJSC_S1I_EEENS5_IJS1I_SB_EEEEEEENS4_17SM75_U32x4_LDSM_NENS4_14SM90_TMA_STOREES1Z_NS4_17SM90_U32x4_STSM_NENS4_39AutoVectorizingCopyWithAssumedAlignmentILi128EEEEEEvvEEEEvNT_6ParamsE) ;  /* 0xffffff7402747950 */ /* 0x000fea0003c3ffff */
        .weak           $__internal_1_$__cuda_sm10x_tcgen05_guardrail_trap_phase_invalid_during_alloc
        .type           $__internal_1_$__cuda_sm10x_tcgen05_guardrail_trap_phase_invalid_during_alloc,@function
        .size           $__internal_1_$__cuda_sm10x_tcgen05_guardrail_trap_phase_invalid_during_alloc,($__internal_2_$__cuda_sm10x_tcgen05_guardrail_trap_unallocated_columns_being_dealloced - $__internal_1_$__cuda_sm10x_tcgen05_guardrail_trap_phase_invalid_during_alloc)
$__internal_1_$__cuda_sm10x_tcgen05_guardrail_trap_phase_invalid_during_alloc:
[----:B------:R-:W-:Y:S05]  /*8a30*/  BPT.TRAP 0x1 ;  /* 0x000000040000795c */ /* 0x000fea0000300000 */
[----:B------:R-:W-:-:S04]  /*8a40*/  MOV R5, 0x0 ;  /* 0x0000000000057802 */ /* 0x000fc80000000f00 */
[----:B------:R-:W-:Y:S05]  /*8a50*/  RET.REL.NODEC R4 `(_ZN7cutlass13device_kernelINS_4gemm6kernel13GemmUniversalIN4cute5tupleIJiiiiEEENS1_10collective13CollectiveMmaINS1_35MainloopSm100TmaUmmaWarpSpecializedILi13ELi2ELi4ENS5_IJNS4_1CILi1EEENSA_ILi8EEESB_EEEEENS5_IJNSA_ILi64EEESF_SF_EEENS_6half_tENS5_IJlSB_lEEESH_SI_NS4_8TiledMMAINS4_8MMA_AtomIJNS4_20SM100_MMA_F16BF16_SSISH_SH_fLi64ELi64ELNS4_4UMMA5MajorE0ELSN_0ELNSM_7ScaleInE0ELSO_0EEEEEENS4_6LayoutINS5_IJSB_SB_SB_EEENS5_IJNSA_ILi0EEEST_ST_EEEEENS5_IJNS4_10UnderscoreESW_SW_EEEEENS4_23SM90_TMA_LOAD_MULTICASTENS4_14ComposedLayoutINS4_7SwizzleILi3ELi4ELi3EEENS4_18smem_ptr_flag_bitsILi16EEENSR_INS5_IJSC_SF_EEENS5_IJSF_SB_EEEEEEEvNS4_8identityENS4_13SM90_TMA_LOADES18_vS19_EENS_8epilogue10collective18CollectiveEpilogueINS1C_23Sm100TmaWarpSpecializedILi3ELi2ELi16ELb1ELb0EEEJSG_NS5_IJNSR_ISF_SB_EENSR_INSA_ILi32EEESB_EEEEESH_SI_SH_SI_NS1C_6fusion15FusionCallbacksIS1G_NS1L_17LinearCombinationISH_fSH_fLNS_15FloatRoundStyleE2EEESG_S1K_JEEENS4_5SM1004TMEM4LOAD26SM100_TMEM_LOAD_16dp256b4xES1A_NS10_INS11_ILi2ELi4ELi3EEES14_NSR_INS5_IJSC_S1I_EEENS5_IJS1I_SB_EEEEEEENS4_17SM75_U32x4_LDSM_NENS4_14SM90_TMA_STOREES1Z_NS4_17SM90_U32x4_STSM_NENS4_39AutoVectorizingCopyWithAssumedAlignmentILi128EEEEEEvvEEEEvNT_6ParamsE) ;  /* 0xffffff7404687950 */ /* 0x000fea0003c3ffff */
        .weak           $__internal_2_$__cuda_sm10x_tcgen05_guardrail_trap_unallocated_columns_being_dealloced
        .type           $__internal_2_$__cuda_sm10x_tcgen05_guardrail_trap_unallocated_columns_being_dealloced,@function
        .size           $__internal_2_$__cuda_sm10x_tcgen05_guardrail_trap_unallocated_columns_being_dealloced,(.L_x_189 - $__internal_2_$__cuda_sm10x_tcgen05_guardrail_trap_unallocated_columns_being_dealloced)
$__internal_2_$__cuda_sm10x_tcgen05_guardrail_trap_unallocated_columns_being_dealloced:
[----:B------:R-:W-:Y:S05]  /*8a60*/  BPT.TRAP 0x1 ;  /* 0x000000040000795c */ /* 0x000fea0000300000 */
[----:B------:R-:W-:-:S04]  /*8a70*/  HFMA2 R3, -RZ, RZ, 0, 0 ;  /* 0x00000000ff037431 */ /* 0x000fc800000001ff */
[----:B------:R-:W-:Y:S05]  /*8a80*/  RET.REL.NODEC R2 `(_ZN7cutlass13device_kernelINS_4gemm6kernel13GemmUniversalIN4cute5tupleIJiiiiEEENS1_10collective13CollectiveMmaINS1_35MainloopSm100TmaUmmaWarpSpecializedILi13ELi2ELi4ENS5_IJNS4_1CILi1EEENSA_ILi8EEESB_EEEEENS5_IJNSA_ILi64EEESF_SF_EEENS_6half_tENS5_IJlSB_lEEESH_SI_NS4_8TiledMMAINS4_8MMA_AtomIJNS4_20SM100_MMA_F16BF16_SSISH_SH_fLi64ELi64ELNS4_4UMMA5MajorE0ELSN_0ELNSM_7ScaleInE0ELSO_0EEEEEENS4_6LayoutINS5_IJSB_SB_SB_EEENS5_IJNSA_ILi0EEEST_ST_EEEEENS5_IJNS4_10UnderscoreESW_SW_EEEEENS4_23SM90_TMA_LOAD_MULTICASTENS4_14ComposedLayoutINS4_7SwizzleILi3ELi4ELi3EEENS4_18smem_ptr_flag_bitsILi16EEENSR_INS5_IJSC_SF_EEENS5_IJSF_SB_EEEEEEEvNS4_8identityENS4_13SM90_TMA_LOADES18_vS19_EENS_8epilogue10collective18CollectiveEpilogueINS1C_23Sm100TmaWarpSpecializedILi3ELi2ELi16ELb1ELb0EEEJSG_NS5_IJNSR_ISF_SB_EENSR_INSA_ILi32EEESB_EEEEESH_SI_SH_SI_NS1C_6fusion15FusionCallbacksIS1G_NS1L_17LinearCombinationISH_fSH_fLNS_15FloatRoundStyleE2EEESG_S1K_JEEENS4_5SM1004TMEM4LOAD26SM100_TMEM_LOAD_16dp256b4xES1A_NS10_INS11_ILi2ELi4ELi3EEES14_NSR_INS5_IJSC_S1I_EEENS5_IJS1I_SB_EEEEEEENS4_17SM75_U32x4_LDSM_NENS4_14SM90_TMA_STOREES1Z_NS4_17SM90_U32x4_STSM_NENS4_39AutoVectorizingCopyWithAssumedAlignmentILi128EEEEEEvvEEEEvNT_6ParamsE) ;  /* 0xffffff74025c7950 */ /* 0x000fea0003c3ffff */
.L_x_188:
[----:B------:R-:W-:-:S00]  /*8a90*/  BRA `(.L_x_188) ;  /* 0xfffffffc00fc7947 */ /* 0x000fc0000383ffff */
[----:B------:R-:W-:-:S00]  /*8aa0*/  NOP ;  /* 0x0000000000007918 */ /* 0x000fc00000000000 */
        /* <DEDUP_REMOVED lines=13> */
.L_x_189:


//--------------------- .nv.global.init           --------------------------
	.section	.nv.global.init,"aw",@progbits
.nv.global.init:
	.type		$str$27,@object
	.size		$str$27,($str$28 - $str$27)
$str$27:
        /*0000*/ 	.byte	0x28, 0x61, 0x64, 0x64, 0x72, 0x65, 0x73, 0x73, 0x20, 0x26, 0x20, 0x6d, 0x61, 0x73, 0x6b, 0x29
        /*0010*/ 	.byte	0x20, 0x3d, 0x3d, 0x20, 0x30, 0x00
	.type		$str$28,@object
	.size		$str$28,($str$26 - $str$28)
$str$28:
        /*0016*/ 	.byte	0x2f, 0x74, 0x6d, 0x70, 0x2f, 0x63, 0x75, 0x74, 0x6c, 0x61, 0x73, 0x73, 0x5f, 0x73, 0x77, 0x65
        /*0026*/ 	.byte	0x65, 0x70, 0x5f, 0x73, 0x72, 0x63, 0x2f, 0x69, 0x6e, 0x63, 0x6c, 0x75, 0x64, 0x65, 0x2f, 0x63
        /*0036*/ 	.byte	0x75, 0x74, 0x65, 0x2f, 0x70, 0x6f, 0x69, 0x6e, 0x74, 0x65, 0x72, 0x5f, 0x66, 0x6c, 0x61, 0x67
        /*0046*/ 	.byte	0x67, 0x65, 0x64, 0x2e, 0x68, 0x70, 0x70, 0x00
	.type		$str$26,@object
	.size		$str$26,($str$25 - $str$26)
$str$26:
        /*004e*/ 	.byte	0x2f, 0x74, 0x6d, 0x70, 0x2f, 0x63, 0x75, 0x74, 0x6c, 0x61, 0x73, 0x73, 0x5f, 0x73, 0x77, 0x65
        /*005e*/ 	.byte	0x65, 0x70, 0x5f, 0x73, 0x72, 0x63, 0x2f, 0x69, 0x6e, 0x63, 0x6c, 0x75, 0x64, 0x65, 0x2f, 0x63
        /*006e*/ 	.byte	0x75, 0x74, 0x65, 0x2f, 0x61, 0x74, 0x6f, 0x6d, 0x2f, 0x63, 0x6f, 0x70, 0x79, 0x5f, 0x74, 0x72
        /*007e*/ 	.byte	0x61, 0x69, 0x74, 0x73, 0x5f, 0x73, 0x6d, 0x31, 0x30, 0x30, 0x2e, 0x68, 0x70, 0x70, 0x00
	.type		$str$25,@object
	.size		$str$25,(__unnamed_1 - $str$25)
$str$25:
        /*008d*/ 	.byte	0x28, 0x28, 0x75, 0x69, 0x6e, 0x74, 0x33, 0x32, 0x5f, 0x74, 0x28, 0x74, 0x68, 0x72, 0x65, 0x61
        /*009d*/ 	.byte	0x64, 0x49, 0x64, 0x78, 0x2e, 0x78, 0x29, 0x20, 0x2f, 0x20, 0x33, 0x32, 0x29, 0x20, 0x25, 0x20
        /*00ad*/ 	.byte	0x34, 0x29, 0x20, 0x3d, 0x3d, 0x20, 0x28, 0x28, 0x28, 0x74, 0x6d, 0x65, 0x6d, 0x5f, 0x61, 0x64
        /*00bd*/ 	.byte	0x64, 0x72, 0x20, 0x3e, 0x3e, 0x20, 0x31, 0x36, 0x29, 0x20, 0x2f, 0x20, 0x33, 0x32, 0x29, 0x20
        /*00cd*/ 	.byte	0x25, 0x20, 0x34, 0x29, 0x00
	.type		__unnamed_1,@object
	.size		__unnamed_1,(__unnamed_2 - __unnamed_1)
__unnamed_1:
        /*00d2*/ 	.byte	0x61, 0x75, 0x74, 0x6f, 0x20, 0x63, 0x75, 0x74, 0x65, 0x3a, 0x3a, 0x61, 0x73, 0x5f, 0x70, 0x6f
        /* <DEDUP_REMOVED lines=24> */
        /*0262*/ 	.byte	0x3e, 0x3e, 0x3e, 0x5d, 0x00
	.type		__unnamed_2,@object
	.size		__unnamed_2,(.L_2 - __unnamed_2)
__unnamed_2:
        /* <DEDUP_REMOVED lines=46> */
.L_2:


//--------------------- .nv.shared._ZN7cutlass13device_kernelINS_4gemm6kernel13GemmUniversalIN4cute5tupleIJiiiiEEENS1_10collective13CollectiveMmaINS1_35MainloopSm100TmaUmmaWarpSpecializedILi13ELi2ELi4ENS5_IJNS4_1CILi1EEENSA_ILi8EEESB_EEEEENS5_IJNSA_ILi64EEESF_SF_EEENS_6half_tENS5_IJlSB_lEEESH_SI_NS4_8TiledMMAINS4_8MMA_AtomIJNS4_20SM100_MMA_F16BF16_SSISH_SH_fLi64ELi64ELNS4_4UMMA5MajorE0ELSN_0ELNSM_7ScaleInE0ELSO_0EEEEEENS4_6LayoutINS5_IJSB_SB_SB_EEENS5_IJNSA_ILi0EEEST_ST_EEEEENS5_IJNS4_10UnderscoreESW_SW_EEEEENS4_23SM90_TMA_LOAD_MULTICASTENS4_14ComposedLayoutINS4_7SwizzleILi3ELi4ELi3EEENS4_18smem_ptr_flag_bitsILi16EEENSR_INS5_IJSC_SF_EEENS5_IJSF_SB_EEEEEEEvNS4_8identityENS4_13SM90_TMA_LOADES18_vS19_EENS_8epilogue10collective18CollectiveEpilogueINS1C_23Sm100TmaWarpSpecializedILi3ELi2ELi16ELb1ELb0EEEJSG_NS5_IJNSR_ISF_SB_EENSR_INSA_ILi32EEESB_EEEEESH_SI_SH_SI_NS1C_6fusion15FusionCallbacksIS1G_NS1L_17LinearCombinationISH_fSH_fLNS_15FloatRoundStyleE2EEESG_S1K_JEEENS4_5SM1004TMEM4LOAD26SM100_TMEM_LOAD_16dp256b4xES1A_NS10_INS11_ILi2ELi4ELi3EEES14_NSR_INS5_IJSC_S1I_EEENS5_IJS1I_SB_EEEEEEENS4_17SM75_U32x4_LDSM_NENS4_14SM90_TMA_STOREES1Z_NS4_17SM90_U32x4_STSM_NENS4_39AutoVectorizingCopyWithAssumedAlignmentILi128EEEEEEvvEEEEvNT_6ParamsE --------------------------
	.section	.nv.shared._ZN7cutlass13device_kernelINS_4gemm6kernel13GemmUniversalIN4cute5tupleIJiiiiEEENS1_10collective13CollectiveMmaINS1_35MainloopSm100TmaUmmaWarpSpecializedILi13ELi2ELi4ENS5_IJNS4_1CILi1EEENSA_ILi8EEESB_EEEEENS5_IJNSA_ILi64EEESF_SF_EEENS_6half_tENS5_IJlSB_lEEESH_SI_NS4_8TiledMMAINS4_8MMA_AtomIJNS4_20SM100_MMA_F16BF16_SSISH_SH_fLi64ELi64ELNS4_4UMMA5MajorE0ELSN_0ELNSM_7ScaleInE0ELSO_0EEEEEENS4_6LayoutINS5_IJSB_SB_SB_EEENS5_IJNSA_ILi0EEEST_ST_EEEEENS5_IJNS4_10UnderscoreESW_SW_EEEEENS4_23SM90_TMA_LOAD_MULTICASTENS4_14ComposedLayoutINS4_7SwizzleILi3ELi4ELi3EEENS4_18smem_ptr_flag_bitsILi16EEENSR_INS5_IJSC_SF_EEENS5_IJSF_SB_EEEEEEEvNS4_8identityENS4_13SM90_TMA_LOADES18_vS19_EENS_8epilogue10collective18CollectiveEpilogueINS1C_23Sm100TmaWarpSpecializedILi3ELi2ELi16ELb1ELb0EEEJSG_NS5_IJNSR_ISF_SB_EENSR_INSA_ILi32EEESB_EEEEESH_SI_SH_SI_NS1C_6fusion15FusionCallbacksIS1G_NS1L_17LinearCombinationISH_fSH_fLNS_15FloatRoundStyleE2EEESG_S1K_JEEENS4_5SM1004TMEM4LOAD26SM100_TMEM_LOAD_16dp256b4xES1A_NS10_INS11_ILi2ELi4ELi3EEES14_NSR_INS5_IJSC_S1I_EEENS5_IJS1I_SB_EEEEEEENS4_17SM75_U32x4_LDSM_NENS4_14SM90_TMA_STOREES1Z_NS4_17SM90_U32x4_STSM_NENS4_39AutoVectorizingCopyWithAssumedAlignmentILi128EEEEEEvvEEEEvNT_6ParamsE,"aw",@nobits
	.sectionflags	@""
	.align	16
	.zero		1024


//--------------------- .nv.shared.reserved.0     --------------------------
	.section	.nv.shared.reserved.0,"aw",@nobits
	.weak		__nv_reservedSMEM_offset_0_alias
	.size		__nv_reservedSMEM_offset_0_alias, 0, 64
	.other		__nv_reservedSMEM_offset_0_alias,@"STO_CUDA_RESERVED_SHARED STV_DEFAULT"
__nv_reservedSMEM_offset_0_alias:
	.zero		0
.nv.shared.reserved.0:
	.zero		64
	.weak		__nv_reservedSMEM_tcgen05_partition
	.type		__nv_reservedSMEM_tcgen05_partition,@object
	.size		__nv_reservedSMEM_tcgen05_partition,(.L_0 - __nv_reservedSMEM_tcgen05_partition)
__nv_reservedSMEM_tcgen05_partition:
	.zero		32
.L_0:


//--------------------- .nv.global                --------------------------
	.section	.nv.global,"aw",@nobits
.nv.global:
	.type		_ZN40_INTERNAL_db85a97d_4_k_cu_00199daa_169284cute1_E,@object
	.size		_ZN40_INTERNAL_db85a97d_4_k_cu_00199daa_169284cute1_E,(_ZN40_INTERNAL_db85a97d_4_k_cu_00199daa_169284cuda3std3__45__cpo6cbeginE - _ZN40_INTERNAL_db85a97d_4_k_cu_00199daa_169284cute1_E)
_ZN40_INTERNAL_db85a97d_4_k_cu_00199daa_169284cute1_E:
	.zero		1
	.type		_ZN40_INTERNAL_db85a97d_4_k_cu_00199daa_169284cuda3std3__45__cpo6cbeginE,@object
	.size		_ZN40_INTERNAL_db85a97d_4_k_cu_00199daa_169284cuda3std3__45__cpo6cbeginE,(_ZN40_INTERNAL_db85a97d_4_k_cu_00199daa_169284cuda3std3__48in_placeE - _ZN40_INTERNAL_db85a97d_4_k_cu_00199daa_169284cuda3std3__45__cpo6cbeginE)
_ZN40_INTERNAL_db85a97d_4_k_cu_00199daa_169284cuda3std3__45__cpo6cbeginE:
	.zero		1
	.type		_ZN40_INTERNAL_db85a97d_4_k_cu_00199daa_169284cuda3std3__48in_placeE,@object
	.size		_ZN40_INTERNAL_db85a97d_4_k_cu_00199daa_169284cuda3std3__48in_placeE,(_ZN40_INTERNAL_db85a97d_4_k_cu_00199daa_169284cuda3std6ranges3__45__cpo9iter_moveE - _ZN40_INTERNAL_db85a97d_4_k_cu_00199daa_169284cuda3std3__48in_placeE)
_ZN40_INTERNAL_db85a97d_4_k_cu_00199daa_169284cuda3std3__48in_placeE:
	.zero		1
	.type		_ZN40_INTERNAL_db85a97d_4_k_cu_00199daa_169284cuda3std6ranges3__45__cpo9iter_moveE,@object
	.size		_ZN40_INTERNAL_db85a97d_4_k_cu_00199daa_169284cuda3std6ranges3__45__cpo9iter_moveE,(_ZN40_INTERNAL_db85a97d_4_k_cu_00199daa_169284cuda3std3__45__cpo5beginE - _ZN40_INTERNAL_db85a97d_4_k_cu_00199daa_169284cuda3std6ranges3__45__cpo9iter_moveE)
_ZN40_INTERNAL_db85a97d_4_k_cu_00199daa_169284cuda3std6ranges3__45__cpo9iter_moveE:
	.zero		1
	.type		_ZN40_INTERNAL_db85a97d_4_k_cu_00199daa_169284cuda3std3__45__cpo5beginE,@object
	.size		_ZN40_INTERNAL_db85a97d_4_k_cu_00199daa_169284cuda3std3__45__cpo5beginE,(_ZN40_INTERNAL_db85a97d_4_k_cu_00199daa_169284cuda3std3__442_GLOBAL__N__db85a97d_4_k_cu_00199daa_169286ignoreE - _ZN40_INTERNAL_db85a97d_4_k_cu_00199daa_169284cuda3std3__45__cpo5beginE)
_ZN40_INTERNAL_db85a97d_4_k_cu_00199daa_169284cuda3std3__45__cpo5beginE:
	.zero		1
	.type		_ZN40_INTERNAL_db85a97d_4_k_cu_00199daa_169284cuda3std3__442_GLOBAL__N__db85a97d_4_k_cu_00199daa_169286ignoreE,@object
	.size		_ZN40_INTERNAL_db85a97d_4_k_cu_00199daa_169284cuda3std3__442_GLOBAL__N__db85a97d_4_k_cu_00199daa_169286ignoreE,(_ZN40_INTERNAL_db85a97d_4_k_cu_00199daa_169284cute7productE - _ZN40_INTERNAL_db85a97d_4_k_cu_00199daa_169284cuda3std3__442_GLOBAL__N__db85a97d_4_k_cu_00199daa_169286ignoreE)
_ZN40_INTERNAL_db85a97d_4_k_cu_00199daa_169284cuda3std3__442_GLOBAL__N__db85a97d_4_k_cu_00199daa_169286ignoreE:
	.zero		1
	.type		_ZN40_INTERNAL_db85a97d_4_k_cu_00199daa_169284cute7productE,@object
	.size		_ZN40_INTERNAL_db85a97d_4_k_cu_00199daa_169284cute7productE,(_ZN40_INTERNAL_db85a97d_4_k_cu_00199daa_169284cuda3std3__45__cpo3endE - _ZN40_INTERNAL_db85a97d_4_k_cu_00199daa_169284cute7productE)
_ZN40_INTERNAL_db85a97d_4_k_cu_00199daa_169284cute7productE:
	.zero		1
	.type		_ZN40_INTERNAL_db85a97d_4_k_cu_00199daa_169284cuda3std3__45__cpo3endE,@object
	.size		_ZN40_INTERNAL_db85a97d_4_k_cu_00199daa_169284cuda3std3__45__cpo3endE,(_ZN40_INTERNAL_db85a97d_4_k_cu_00199daa_169284cuda3std3__419piecewise_constructE - _ZN40_INTERNAL_db85a97d_4_k_cu_00199daa_169284cuda3std3__45__cpo3endE)
_ZN40_INTERNAL_db85a97d_4_k_cu_00199daa_169284cuda3std3__45__cpo3endE:
	.zero		1
	.type		_ZN40_INTERNAL_db85a97d_4_k_cu_00199daa_169284cuda3std3__419piecewise_constructE,@object
	.size		_ZN40_INTERNAL_db85a97d_4_k_cu_00199daa_169284cuda3std3__419piecewise_constructE,(_ZN40_INTERNAL_db85a97d_4_k_cu_00199daa_169284cuda3std3__45__cpo4cendE - _ZN40_INTERNAL_db85a97d_4_k_cu_00199daa_169284cuda3std3__419piecewise_constructE)
_ZN40_INTERNAL_db85a97d_4_k_cu_00199daa_169284cuda3std3__419piecewise_constructE:
	.zero		1
	.type		_ZN40_INTERNAL_db85a97d_4_k_cu_00199daa_169284cuda3std3__45__cpo4cendE,@object
	.size		_ZN40_INTERNAL_db85a97d_4_k_cu_00199daa_169284cuda3std3__45__cpo4cendE,(_ZN40_INTERNAL_db85a97d_4_k_cu_00199daa_169284cuda3std6ranges3__45__cpo4swapE - _ZN40_INTERNAL_db85a97d_4_k_cu_00199daa_169284cuda3std3__45__cpo4cendE)
_ZN40_INTERNAL_db85a97d_4_k_cu_00199daa_169284cuda3std3__45__cpo4cendE:
	.zero		1
	.type		_ZN40_INTERNAL_db85a97d_4_k_cu_00199daa_169284cuda3std6ranges3__45__cpo4swapE,@object
	.size		_ZN40_INTERNAL_db85a97d_4_k_cu_00199daa_169284cuda3std6ranges3__45__cpo4swapE,(.L_10 - _ZN40_INTERNAL_db85a97d_4_k_cu_00199daa_169284cuda3std6ranges3__45__cpo4swapE)
_ZN40_INTERNAL_db85a97d_4_k_cu_00199daa_169284cuda3std6ranges3__45__cpo4swapE:
	.zero		1
.L_10:


//--------------------- .nv.constant0._ZN7cutlass13device_kernelINS_4gemm6kernel13GemmUniversalIN4cute5tupleIJiiiiEEENS1_10collective13CollectiveMmaINS1_35MainloopSm100TmaUmmaWarpSpecializedILi13ELi2ELi4ENS5_IJNS4_1CILi1EEENSA_ILi8EEESB_EEEEENS5_IJNSA_ILi64EEESF_SF_EEENS_6half_tENS5_IJlSB_lEEESH_SI_NS4_8TiledMMAINS4_8MMA_AtomIJNS4_20SM100_MMA_F16BF16_SSISH_SH_fLi64ELi64ELNS4_4UMMA5MajorE0ELSN_0ELNSM_7ScaleInE0ELSO_0EEEEEENS4_6LayoutINS5_IJSB_SB_SB_EEENS5_IJNSA_ILi0EEEST_ST_EEEEENS5_IJNS4_10UnderscoreESW_SW_EEEEENS4_23SM90_TMA_LOAD_MULTICASTENS4_14ComposedLayoutINS4_7SwizzleILi3ELi4ELi3EEENS4_18smem_ptr_flag_bitsILi16EEENSR_INS5_IJSC_SF_EEENS5_IJSF_SB_EEEEEEEvNS4_8identityENS4_13SM90_TMA_LOADES18_vS19_EENS_8epilogue10collective18CollectiveEpilogueINS1C_23Sm100TmaWarpSpecializedILi3ELi2ELi16ELb1ELb0EEEJSG_NS5_IJNSR_ISF_SB_EENSR_INSA_ILi32EEESB_EEEEESH_SI_SH_SI_NS1C_6fusion15FusionCallbacksIS1G_NS1L_17LinearCombinationISH_fSH_fLNS_15FloatRoundStyleE2EEESG_S1K_JEEENS4_5SM1004TMEM4LOAD26SM100_TMEM_LOAD_16dp256b4xES1A_NS10_INS11_ILi2ELi4ELi3EEES14_NSR_INS5_IJSC_S1I_EEENS5_IJS1I_SB_EEEEEEENS4_17SM75_U32x4_LDSM_NENS4_14SM90_TMA_STOREES1Z_NS4_17SM90_U32x4_STSM_NENS4_39AutoVectorizingCopyWithAssumedAlignmentILi128EEEEEEvvEEEEvNT_6ParamsE --------------------------
	.section	.nv.constant0._ZN7cutlass13device_kernelINS_4gemm6kernel13GemmUniversalIN4cute5tupleIJiiiiEEENS1_10collective13CollectiveMmaINS1_35MainloopSm100TmaUmmaWarpSpecializedILi13ELi2ELi4ENS5_IJNS4_1CILi1EEENSA_ILi8EEESB_EEEEENS5_IJNSA_ILi64EEESF_SF_EEENS_6half_tENS5_IJlSB_lEEESH_SI_NS4_8TiledMMAINS4_8MMA_AtomIJNS4_20SM100_MMA_F16BF16_SSISH_SH_fLi64ELi64ELNS4_4UMMA5MajorE0ELSN_0ELNSM_7ScaleInE0ELSO_0EEEEEENS4_6LayoutINS5_IJSB_SB_SB_EEENS5_IJNSA_ILi0EEEST_ST_EEEEENS5_IJNS4_10UnderscoreESW_SW_EEEEENS4_23SM90_TMA_LOAD_MULTICASTENS4_14ComposedLayoutINS4_7SwizzleILi3ELi4ELi3EEENS4_18smem_ptr_flag_bitsILi16EEENSR_INS5_IJSC_SF_EEENS5_IJSF_SB_EEEEEEEvNS4_8identityENS4_13SM90_TMA_LOADES18_vS19_EENS_8epilogue10collective18CollectiveEpilogueINS1C_23Sm100TmaWarpSpecializedILi3ELi2ELi16ELb1ELb0EEEJSG_NS5_IJNSR_ISF_SB_EENSR_INSA_ILi32EEESB_EEEEESH_SI_SH_SI_NS1C_6fusion15FusionCallbacksIS1G_NS1L_17LinearCombinationISH_fSH_fLNS_15FloatRoundStyleE2EEESG_S1K_JEEENS4_5SM1004TMEM4LOAD26SM100_TMEM_LOAD_16dp256b4xES1A_NS10_INS11_ILi2ELi4ELi3EEES14_NSR_INS5_IJSC_S1I_EEENS5_IJS1I_SB_EEEEEEENS4_17SM75_U32x4_LDSM_NENS4_14SM90_TMA_STOREES1Z_NS4_17SM90_U32x4_STSM_NENS4_39AutoVectorizingCopyWithAssumedAlignmentILi128EEEEEEvvEEEEvNT_6ParamsE,"a",@progbits
	.sectionflags	@""
	.align	4
.nv.constant0._ZN7cutlass13device_kernelINS_4gemm6kernel13GemmUniversalIN4cute5tupleIJiiiiEEENS1_10collective13CollectiveMmaINS1_35MainloopSm100TmaUmmaWarpSpecializedILi13ELi2ELi4ENS5_IJNS4_1CILi1EEENSA_ILi8EEESB_EEEEENS5_IJNSA_ILi64EEESF_SF_EEENS_6half_tENS5_IJlSB_lEEESH_SI_NS4_8TiledMMAINS4_8MMA_AtomIJNS4_20SM100_MMA_F16BF16_SSISH_SH_fLi64ELi64ELNS4_4UMMA5MajorE0ELSN_0ELNSM_7ScaleInE0ELSO_0EEEEEENS4_6LayoutINS5_IJSB_SB_SB_EEENS5_IJNSA_ILi0EEEST_ST_EEEEENS5_IJNS4_10UnderscoreESW_SW_EEEEENS4_23SM90_TMA_LOAD_MULTICASTENS4_14ComposedLayoutINS4_7SwizzleILi3ELi4ELi3EEENS4_18smem_ptr_flag_bitsILi16EEENSR_INS5_IJSC_SF_EEENS5_IJSF_SB_EEEEEEEvNS4_8identityENS4_13SM90_TMA_LOADES18_vS19_EENS_8epilogue10collective18CollectiveEpilogueINS1C_23Sm100TmaWarpSpecializedILi3ELi2ELi16ELb1ELb0EEEJSG_NS5_IJNSR_ISF_SB_EENSR_INSA_ILi32EEESB_EEEEESH_SI_SH_SI_NS1C_6fusion15FusionCallbacksIS1G_NS1L_17LinearCombinationISH_fSH_fLNS_15FloatRoundStyleE2EEESG_S1K_JEEENS4_5SM1004TMEM4LOAD26SM100_TMEM_LOAD_16dp256b4xES1A_NS10_INS11_ILi2ELi4ELi3EEES14_NSR_INS5_IJSC_S1I_EEENS5_IJS1I_SB_EEEEEEENS4_17SM75_U32x4_LDSM_NENS4_14SM90_TMA_STOREES1Z_NS4_17SM90_U32x4_STSM_NENS4_39AutoVectorizingCopyWithAssumedAlignmentILi128EEEEEEvvEEEEvNT_6ParamsE:
	.zero		2944


//--------------------- SYMBOLS --------------------------

	.type		.nv.reservedSmem.offset0,@object
	.size		.nv.reservedSmem.offset0,0x4
	.type		.nv.reservedSmem.cap,@object
	.size		.nv.reservedSmem.cap,0x4
	.type		__assertfail,@function
